// auto-generated by cutlass_sweep.gemm — config: {"arch": "sm_90", "cluster_m": 2, "cluster_n": 1, "dtype": "int8", "dtype_b": "int8", "layout": "nt", "stages": 0, "tile_k": 128, "tile_m": 128, "tile_n": 128}
#include "cutlass/cutlass.h"
#include "cutlass/gemm/collective/collective_builder.hpp"
#include "cutlass/gemm/device/gemm_universal_adapter.h"
#include "cutlass/gemm/kernel/gemm_universal.hpp"
#include "cutlass/epilogue/collective/collective_builder.hpp"

using ElemA = int8_t;
using ElemB = int8_t;
using ElemCD = int8_t;
using Acc  = int32_t;
using TileShape    = cute::Shape<cute::_128, cute::_128, cute::_128>;
using ClusterShape = cute::Shape<cute::_2, cute::_1, cute::_1>;

using CollectiveEpilogue = typename cutlass::epilogue::collective::CollectiveBuilder<
    cutlass::arch::Sm90, cutlass::arch::OpClassTensorOp,
    TileShape, ClusterShape,
    cutlass::epilogue::collective::EpilogueTileAuto,
    Acc, Acc,
    ElemCD, cutlass::layout::RowMajor, 128 / cutlass::sizeof_bits<ElemCD>::value,
    ElemCD, cutlass::layout::RowMajor, 128 / cutlass::sizeof_bits<ElemCD>::value,
    cutlass::epilogue::collective::EpilogueScheduleAuto
  >::CollectiveOp;

using CollectiveMainloop = typename cutlass::gemm::collective::CollectiveBuilder<
    cutlass::arch::Sm90, cutlass::arch::OpClassTensorOp,
    ElemA, cutlass::layout::RowMajor, 128 / cutlass::sizeof_bits<ElemA>::value,
    ElemB, cutlass::layout::ColumnMajor, 128 / cutlass::sizeof_bits<ElemB>::value,
    Acc,
    TileShape, ClusterShape,
    cutlass::gemm::collective::StageCountAutoCarveout<static_cast<int>(sizeof(typename CollectiveEpilogue::SharedStorage))>,
    cutlass::gemm::collective::KernelScheduleAuto
  >::CollectiveOp;

using GemmKernel = cutlass::gemm::kernel::GemmUniversal<
    cute::Shape<int,int,int,int>,
    CollectiveMainloop,
    CollectiveEpilogue
>;
using Gemm = cutlass::gemm::device::GemmUniversalAdapter<GemmKernel>;

// Force the device kernel symbol into the cubin without needing a host main.
auto* _anchor = &cutlass::device_kernel<GemmKernel>;


// ===== COMPILED SASS (sm_90a) =====

	.target	sm_90a

	.elftype	@"ET_EXEC"


//--------------------- .note.nv.tkinfo           --------------------------
	.section	.note.nv.tkinfo,"",@"SHT_NOTE"
	.sectionflags	@"SHF_NOTE_NV_TKINFO"
	.tkinfo
        /*0018*/ 	.word	0x00000002
        /*0030*/ 	.string	""
        /*0030*/ 	.string	"ptxas"
        /*0030*/ 	.string	"Cuda compilation tools, release 13.0, V13.0.88"
        /*0030*/ 	.string	"Build cuda_13.0.r13.0/compiler.36424714_0"
        /*0030*/ 	.string	"-arch sm_90a -m 64 "



//--------------------- .note.nv.cuinfo           --------------------------
	.section	.note.nv.cuinfo,"",@"SHT_NOTE"
	.sectionflags	@"SHF_NOTE_NV_CUINFO"
        /*0018*/ 	.short	0x0002
        /*001a*/ 	.short	0x005a
        /*001c*/ 	.short	0x0082
	.zero		2


//--------------------- .nv.info                  --------------------------
	.section	.nv.info,"",@"SHT_CUDA_INFO"
	.align	4


	//----- nvinfo : EIATTR_REGCOUNT
	.align		4
        /*0000*/ 	.byte	0x04, 0x2f
        /*0002*/ 	.short	(.L_15 - .L_14)
	.align		4
.L_14:
        /*0004*/ 	.word	index@(_ZN7cutlass13device_kernelINS_4gemm6kernel13GemmUniversalIN4cute5tupleIJiiiiEEENS1_10collective13CollectiveMmaINS1_34MainloopSm90TmaGmmaWarpSpecializedILi7ENS5_IJNS4_1CILi2EEENSA_ILi1EEESC_EEENS1_35KernelTmaWarpSpecializedCooperativeEEENS5_IJNSA_ILi128EEESG_SG_EEEaNS5_IJlSC_lEEEaSI_NS4_8TiledMMAINS4_8MMA_AtomIJNS4_4SM904GMMA27MMA_64x128x32_S32S8S8_SS_TNEEEENS4_6LayoutISD_NS5_IJSC_NSA_ILi0EEESQ_EEEEENS5_IJNS4_10UnderscoreEST_ST_EEEEENS4_13SM90_TMA_LOADENS4_14ComposedLayoutINS4_7SwizzleILi3ELi4ELi3EEENS4_18smem_ptr_flag_bitsILi8EEENSP_INS5_IJNSA_ILi8EEESG_EEENS5_IJSG_SC_EEEEEEEvNS4_8identityENS4_23SM90_TMA_LOAD_MULTICASTES16_vS17_EENS_8epilogue10collective6detail29Sm90TmaWarpSpecializedAdapterINS1B_15DefaultEpilogueIaSI_SI_NS1A_6thread17LinearCombinationIaLi1EiiLNS1F_9ScaleType4KindE0ELNS_15FloatRoundStyleE2EaEENS1_15EpilogueDefaultEEEEEvvEEEEvNT_6ParamsE)
        /*0008*/ 	.word	0x000000a8


	//----- nvinfo : EIATTR_FRAME_SIZE
	.align		4
.L_15:
        /*000c*/ 	.byte	0x04, 0x11
        /*000e*/ 	.short	(.L_17 - .L_16)
	.align		4
.L_16:
        /*0010*/ 	.word	index@(_ZN7cutlass13device_kernelINS_4gemm6kernel13GemmUniversalIN4cute5tupleIJiiiiEEENS1_10collective13CollectiveMmaINS1_34MainloopSm90TmaGmmaWarpSpecializedILi7ENS5_IJNS4_1CILi2EEENSA_ILi1EEESC_EEENS1_35KernelTmaWarpSpecializedCooperativeEEENS5_IJNSA_ILi128EEESG_SG_EEEaNS5_IJlSC_lEEEaSI_NS4_8TiledMMAINS4_8MMA_AtomIJNS4_4SM904GMMA27MMA_64x128x32_S32S8S8_SS_TNEEEENS4_6LayoutISD_NS5_IJSC_NSA_ILi0EEESQ_EEEEENS5_IJNS4_10UnderscoreEST_ST_EEEEENS4_13SM90_TMA_LOADENS4_14ComposedLayoutINS4_7SwizzleILi3ELi4ELi3EEENS4_18smem_ptr_flag_bitsILi8EEENSP_INS5_IJNSA_ILi8EEESG_EEENS5_IJSG_SC_EEEEEEEvNS4_8identityENS4_23SM90_TMA_LOAD_MULTICASTES16_vS17_EENS_8epilogue10collective6detail29Sm90TmaWarpSpecializedAdapterINS1B_15DefaultEpilogueIaSI_SI_NS1A_6thread17LinearCombinationIaLi1EiiLNS1F_9ScaleType4KindE0ELNS_15FloatRoundStyleE2EaEENS1_15EpilogueDefaultEEEEEvvEEEEvNT_6ParamsE)
        /*0014*/ 	.word	0x00000000


	//----- nvinfo : EIATTR_MIN_STACK_SIZE
	.align		4
.L_17:
        /*0018*/ 	.byte	0x04, 0x12
        /*001a*/ 	.short	(.L_19 - .L_18)
	.align		4
.L_18:
        /*001c*/ 	.word	index@(_ZN7cutlass13device_kernelINS_4gemm6kernel13GemmUniversalIN4cute5tupleIJiiiiEEENS1_10collective13CollectiveMmaINS1_34MainloopSm90TmaGmmaWarpSpecializedILi7ENS5_IJNS4_1CILi2EEENSA_ILi1EEESC_EEENS1_35KernelTmaWarpSpecializedCooperativeEEENS5_IJNSA_ILi128EEESG_SG_EEEaNS5_IJlSC_lEEEaSI_NS4_8TiledMMAINS4_8MMA_AtomIJNS4_4SM904GMMA27MMA_64x128x32_S32S8S8_SS_TNEEEENS4_6LayoutISD_NS5_IJSC_NSA_ILi0EEESQ_EEEEENS5_IJNS4_10UnderscoreEST_ST_EEEEENS4_13SM90_TMA_LOADENS4_14ComposedLayoutINS4_7SwizzleILi3ELi4ELi3EEENS4_18smem_ptr_flag_bitsILi8EEENSP_INS5_IJNSA_ILi8EEESG_EEENS5_IJSG_SC_EEEEEEEvNS4_8identityENS4_23SM90_TMA_LOAD_MULTICASTES16_vS17_EENS_8epilogue10collective6detail29Sm90TmaWarpSpecializedAdapterINS1B_15DefaultEpilogueIaSI_SI_NS1A_6thread17LinearCombinationIaLi1EiiLNS1F_9ScaleType4KindE0ELNS_15FloatRoundStyleE2EaEENS1_15EpilogueDefaultEEEEEvvEEEEvNT_6ParamsE)
        /*0020*/ 	.word	0x00000000
.L_19:


//--------------------- .nv.compat                --------------------------
	.section	.nv.compat,"",@"SHT_CUDA_COMPAT_INFO"
	.align	4
        /*0000*/ 	.byte	0x02, 0x09, 0x01, 0x00, 0x02, 0x02, 0x04, 0x00, 0x02, 0x05, 0x05, 0x00, 0x03, 0x07, 0x01, 0x01
        /*0010*/ 	.byte	0x02, 0x03, 0x01, 0x00, 0x02, 0x06, 0x01, 0x00, 0x04, 0x0b, 0x08, 0x00, 0x00, 0x00, 0x00, 0x00
        /*0020*/ 	.byte	0x00, 0x00, 0x00, 0x00


//--------------------- .nv.info._ZN7cutlass13device_kernelINS_4gemm6kernel13GemmUniversalIN4cute5tupleIJiiiiEEENS1_10collective13CollectiveMmaINS1_34MainloopSm90TmaGmmaWarpSpecializedILi7ENS5_IJNS4_1CILi2EEENSA_ILi1EEESC_EEENS1_35KernelTmaWarpSpecializedCooperativeEEENS5_IJNSA_ILi128EEESG_SG_EEEaNS5_IJlSC_lEEEaSI_NS4_8TiledMMAINS4_8MMA_AtomIJNS4_4SM904GMMA27MMA_64x128x32_S32S8S8_SS_TNEEEENS4_6LayoutISD_NS5_IJSC_NSA_ILi0EEESQ_EEEEENS5_IJNS4_10UnderscoreEST_ST_EEEEENS4_13SM90_TMA_LOADENS4_14ComposedLayoutINS4_7SwizzleILi3ELi4ELi3EEENS4_18smem_ptr_flag_bitsILi8EEENSP_INS5_IJNSA_ILi8EEESG_EEENS5_IJSG_SC_EEEEEEEvNS4_8identityENS4_23SM90_TMA_LOAD_MULTICASTES16_vS17_EENS_8epilogue10collective6detail29Sm90TmaWarpSpecializedAdapterINS1B_15DefaultEpilogueIaSI_SI_NS1A_6thread17LinearCombinationIaLi1EiiLNS1F_9ScaleType4KindE0ELNS_15FloatRoundStyleE2EaEENS1_15EpilogueDefaultEEEEEvvEEEEvNT_6ParamsE --------------------------
	.section	.nv.info._ZN7cutlass13device_kernelINS_4gemm6kernel13GemmUniversalIN4cute5tupleIJiiiiEEENS1_10collective13CollectiveMmaINS1_34MainloopSm90TmaGmmaWarpSpecializedILi7ENS5_IJNS4_1CILi2EEENSA_ILi1EEESC_EEENS1_35KernelTmaWarpSpecializedCooperativeEEENS5_IJNSA_ILi128EEESG_SG_EEEaNS5_IJlSC_lEEEaSI_NS4_8TiledMMAINS4_8MMA_AtomIJNS4_4SM904GMMA27MMA_64x128x32_S32S8S8_SS_TNEEEENS4_6LayoutISD_NS5_IJSC_NSA_ILi0EEESQ_EEEEENS5_IJNS4_10UnderscoreEST_ST_EEEEENS4_13SM90_TMA_LOADENS4_14ComposedLayoutINS4_7SwizzleILi3ELi4ELi3EEENS4_18smem_ptr_flag_bitsILi8EEENSP_INS5_IJNSA_ILi8EEESG_EEENS5_IJSG_SC_EEEEEEEvNS4_8identityENS4_23SM90_TMA_LOAD_MULTICASTES16_vS17_EENS_8epilogue10collective6detail29Sm90TmaWarpSpecializedAdapterINS1B_15DefaultEpilogueIaSI_SI_NS1A_6thread17LinearCombinationIaLi1EiiLNS1F_9ScaleType4KindE0ELNS_15FloatRoundStyleE2EaEENS1_15EpilogueDefaultEEEEEvvEEEEvNT_6ParamsE,"",@"SHT_CUDA_INFO"
	.sectionflags	@""
	.align	4


	//----- nvinfo : EIATTR_CUDA_API_VERSION
	.align		4
        /*0000*/ 	.byte	0x04, 0x37
        /*0002*/ 	.short	(.L_21 - .L_20)
.L_20:
        /*0004*/ 	.word	0x00000082


	//----- nvinfo : EIATTR_KPARAM_INFO
	.align		4
.L_21:
        /*0008*/ 	.byte	0x04, 0x17
        /*000a*/ 	.short	(.L_23 - .L_22)
.L_22:
        /*000c*/ 	.word	0x00000000
        /*0010*/ 	.short	0x0000
        /*0012*/ 	.short	0x0070
        /*0014*/ 	.byte	0x00, 0xf0, 0x01, 0x10


	//----- nvinfo : EIATTR_SPARSE_MMA_MASK
	.align		4
.L_23:
        /*0018*/ 	.byte	0x03, 0x50
        /*001a*/ 	.short	0x0000


	//----- nvinfo : EIATTR_MAXREG_COUNT
	.align		4
        /*001c*/ 	.byte	0x03, 0x1b
        /*001e*/ 	.short	0x00a8


	//----- nvinfo : EIATTR_NUM_BARRIERS
	.align		4
        /*0020*/ 	.byte	0x02, 0x4c
        /*0022*/ 	.byte	0x01
	.zero		1


	//----- nvinfo : EIATTR_EXTERNS
	.align		4
        /*0024*/ 	.byte	0x04, 0x0f
        /*0026*/ 	.short	(.L_25 - .L_24)


	//   ....[0]....
	.align		4
.L_24:
        /*0028*/ 	.word	index@(__assertfail)


	//----- nvinfo : EIATTR_MERCURY_ISA_VERSION
	.align		4
.L_25:
        /*002c*/ 	.byte	0x03, 0x5f
        /*002e*/ 	.short	0x0101


	//----- nvinfo : EIATTR_INT_WARP_WIDE_INSTR_OFFSETS
	.align		4
        /*0030*/ 	.byte	0x04, 0x31
        /*0032*/ 	.short	(.L_27 - .L_26)


	//   ....[0]....
.L_26:
        /*0034*/ 	.word	0x000004f0


	//   ....[1]....
        /*0038*/ 	.word	0x00000520


	//   ....[2]....
        /*003c*/ 	.word	0x000006e0


	//----- nvinfo : EIATTR_COOP_GROUP_MASK_REGIDS
	.align		4
.L_27:
        /*0040*/ 	.byte	0x04, 0x29
        /*0042*/ 	.short	(.L_29 - .L_28)


	//   ....[0]....
.L_28:
        /*0044*/ 	.word	0xffffffff


	//   ....[1]....
        /*0048*/ 	.word	0xffffffff


	//   ....[2]....
        /*004c*/ 	.word	0xffffffff


	//   ....[3]....
        /*0050*/ 	.word	0xffffffff


	//   ....[4]....
        /*0054*/ 	.word	0xffffffff


	//   ....[5]....
        /*0058*/ 	.word	0xffffffff


	//----- nvinfo : EIATTR_COOP_GROUP_INSTR_OFFSETS
	.align		4
.L_29:
        /*005c*/ 	.byte	0x04, 0x28
        /*005e*/ 	.short	(.L_31 - .L_30)


	//   ....[0]....
.L_30:
        /*0060*/ 	.word	0x00000060


	//   ....[1]....
        /*0064*/ 	.word	0x00000070


	//   ....[2]....
        /*0068*/ 	.word	0x00000130


	//   ....[3]....
        /*006c*/ 	.word	0x00000330


	//   ....[4]....
        /*0070*/ 	.word	0x00000860


	//   ....[5]....
        /*0074*/ 	.word	0x000014b0


	//----- nvinfo : EIATTR_REG_RECONFIG
	.align		4
.L_31:
        /*0078*/ 	.byte	0x01, 0x54
	.zero		2


	//----- nvinfo : EIATTR_SYSCALL_OFFSETS
	.align		4
        /*007c*/ 	.byte	0x04, 0x46
        /*007e*/ 	.short	(.L_33 - .L_32)


	//   ....[0]....
.L_32:
        /*0080*/ 	.word	0x000016a0


	//----- nvinfo : EIATTR_MBARRIER_INSTR_OFFSETS
	.align		4
.L_33:
        /*0084*/ 	.byte	0x04, 0x39
        /*0086*/ 	.short	(.L_35 - .L_34)


	//   ....[0]....
.L_34:
        /*0088*/ 	.word	0x00000230
        /*008c*/ 	.word	0x000000ff
        /*0090*/ 	.word	0x00000000
        /*0094*/ 	.short	0x0100
        /*0096*/ 	.byte	0x08
	.zero		1


	//   ....[1]....
        /*0098*/ 	.word	0x00000240
        /*009c*/ 	.word	0x000000ff
        /*00a0*/ 	.word	0x00000038
        /*00a4*/ 	.short	0x0100
        /*00a6*/ 	.byte	0x08
	.zero		1


	//   ....[2]....
        /*00a8*/ 	.word	0x00000250
        /*00ac*/ 	.word	0x000000ff
        /*00b0*/ 	.word	0x00000008
        /*00b4*/ 	.short	0x0100
        /*00b6*/ 	.byte	0x08
	.zero		1


	//   ....[3]....
        /*00b8*/ 	.word	0x00000260
        /*00bc*/ 	.word	0x000000ff
        /*00c0*/ 	.word	0x00000040
        /*00c4*/ 	.short	0x0100
        /*00c6*/ 	.byte	0x08
	.zero		1


	//   ....[4]....
        /*00c8*/ 	.word	0x00000270
        /*00cc*/ 	.word	0x000000ff
        /*00d0*/ 	.word	0x00000010
        /*00d4*/ 	.short	0x0100
        /*00d6*/ 	.byte	0x08
	.zero		1


	//   ....[5]....
        /*00d8*/ 	.word	0x00000280
        /*00dc*/ 	.word	0x000000ff
        /*00e0*/ 	.word	0x00000048
        /*00e4*/ 	.short	0x0100
        /*00e6*/ 	.byte	0x08
	.zero		1


	//   ....[6]....
        /*00e8*/ 	.word	0x00000290
        /*00ec*/ 	.word	0x000000ff
        /*00f0*/ 	.word	0x00000018
        /*00f4*/ 	.short	0x0100
        /*00f6*/ 	.byte	0x08
	.zero		1


	//   ....[7]....
        /*00f8*/ 	.word	0x000002a0
        /*00fc*/ 	.word	0x000000ff
        /*0100*/ 	.word	0x00000050
        /*0104*/ 	.short	0x0100
        /*0106*/ 	.byte	0x08
	.zero		1


	//   ....[8]....
        /*0108*/ 	.word	0x000002b0
        /*010c*/ 	.word	0x000000ff
        /*0110*/ 	.word	0x00000020
        /*0114*/ 	.short	0x0100
        /*0116*/ 	.byte	0x08
	.zero		1


	//   ....[9]....
        /*0118*/ 	.word	0x000002c0
        /*011c*/ 	.word	0x000000ff
        /*0120*/ 	.word	0x00000058
        /*0124*/ 	.short	0x0100
        /*0126*/ 	.byte	0x08
	.zero		1


	//   ....[10]....
        /*0128*/ 	.word	0x000002d0
        /*012c*/ 	.word	0x000000ff
        /*0130*/ 	.word	0x00000028
        /*0134*/ 	.short	0x0100
        /*0136*/ 	.byte	0x08
	.zero		1


	//   ....[11]....
        /*0138*/ 	.word	0x000002e0
        /*013c*/ 	.word	0x000000ff
        /*0140*/ 	.word	0x00000060
        /*0144*/ 	.short	0x0100
        /*0146*/ 	.byte	0x08
	.zero		1


	//   ....[12]....
        /*0148*/ 	.word	0x000002f0
        /*014c*/ 	.word	0x000000ff
        /*0150*/ 	.word	0x00000030
        /*0154*/ 	.short	0x0100
        /*0156*/ 	.byte	0x08
	.zero		1


	//   ....[13]....
        /*0158*/ 	.word	0x00000300
        /*015c*/ 	.word	0x000000ff
        /*0160*/ 	.word	0x00000068
        /*0164*/ 	.short	0x0100
        /*0166*/ 	.byte	0x08
	.zero		1


	//   ....[14]....
        /*0168*/ 	.word	0x00000770
        /*016c*/ 	.word	0x000000ff
        /*0170*/ 	.word	0x00000080
        /*0174*/ 	.short	0x0100
        /*0176*/ 	.byte	0x06
	.zero		1


	//   ....[15]....
        /*0178*/ 	.word	0x00000800
        /*017c*/ 	.word	0x000000ff
        /*0180*/ 	.word	0x00000088
        /*0184*/ 	.short	0x0100
        /*0186*/ 	.byte	0x06
	.zero		1


	//   ....[16]....
        /*0188*/ 	.word	0x00001770
        /*018c*/ 	.word	0x00000003
        /*0190*/ 	.word	0x00000000
        /*0194*/ 	.short	0x010a
        /*0196*/ 	.byte	0x3f
	.zero		1


	//   ....[17]....
        /*0198*/ 	.word	0x000017d0
        /*019c*/ 	.word	0x00000003
        /*01a0*/ 	.word	0x00000000
        /*01a4*/ 	.short	0x010a
        /*01a6*/ 	.byte	0x3f
	.zero		1


	//   ....[18]....
        /*01a8*/ 	.word	0x00001b50
        /*01ac*/ 	.word	0x00000005
        /*01b0*/ 	.word	0x00000000
        /*01b4*/ 	.short	0x010a
        /*01b6*/ 	.byte	0x3f
	.zero		1


	//   ....[19]....
        /*01b8*/ 	.word	0x00001b90
        /*01bc*/ 	.word	0x00000005
        /*01c0*/ 	.word	0x00000000
        /*01c4*/ 	.short	0x010a
        /*01c6*/ 	.byte	0x3f
	.zero		1


	//   ....[20]....
        /*01c8*/ 	.word	0x00001df0
        /*01cc*/ 	.word	0x00000004
        /*01d0*/ 	.word	0x00000000
        /*01d4*/ 	.short	0x0101
        /*01d6*/ 	.byte	0x3f
	.zero		1


	//   ....[21]....
        /*01d8*/ 	.word	0x00002010
        /*01dc*/ 	.word	0x00000000
        /*01e0*/ 	.word	0x00000000
        /*01e4*/ 	.short	0x0101
        /*01e6*/ 	.byte	0x3f
	.zero		1


	//   ....[22]....
        /*01e8*/ 	.word	0x00006370
        /*01ec*/ 	.word	0x00000017
        /*01f0*/ 	.word	0x00000038
        /*01f4*/ 	.short	0x010a
        /*01f6*/ 	.byte	0x3f
	.zero		1


	//   ....[23]....
        /*01f8*/ 	.word	0x00006760
        /*01fc*/ 	.word	0x00000006
        /*0200*/ 	.word	0x00000088
        /*0204*/ 	.short	0x0101
        /*0206*/ 	.byte	0x3f
	.zero		1


	//   ....[24]....
        /*0208*/ 	.word	0x00006e60
        /*020c*/ 	.word	0x00000007
        /*0210*/ 	.word	0x00000000
        /*0214*/ 	.short	0x010a
        /*0216*/ 	.byte	0x3f
	.zero		1


	//   ....[25]....
        /*0218*/ 	.word	0x00006ee0
        /*021c*/ 	.word	0x00000006
        /*0220*/ 	.word	0x00000000
        /*0224*/ 	.short	0x010a
        /*0226*/ 	.byte	0x3f
	.zero		1


	//   ....[26]....
        /*0228*/ 	.word	0x00006f70
        /*022c*/ 	.word	0x00000007
        /*0230*/ 	.word	0x00000000
        /*0234*/ 	.short	0x010a
        /*0236*/ 	.byte	0x3f
	.zero		1


	//   ....[27]....
        /*0238*/ 	.word	0x00007000
        /*023c*/ 	.word	0x00000006
        /*0240*/ 	.word	0x00000000
        /*0244*/ 	.short	0x010a
        /*0246*/ 	.byte	0x3f
	.zero		1


	//   ....[28]....
        /*0248*/ 	.word	0x00007090
        /*024c*/ 	.word	0x00000007
        /*0250*/ 	.word	0x00000000
        /*0254*/ 	.short	0x010a
        /*0256*/ 	.byte	0x3f
	.zero		1


	//   ....[29]....
        /*0258*/ 	.word	0x00007120
        /*025c*/ 	.word	0x00000006
        /*0260*/ 	.word	0x00000000
        /*0264*/ 	.short	0x010a
        /*0266*/ 	.byte	0x3f
	.zero		1


	//   ....[30]....
        /*0268*/ 	.word	0x000071b0
        /*026c*/ 	.word	0x00000005
        /*0270*/ 	.word	0x00000000
        /*0274*/ 	.short	0x010a
        /*0276*/ 	.byte	0x3f
	.zero		1


	//   ....[31]....
        /*0278*/ 	.word	0x00007210
        /*027c*/ 	.word	0x00000003
        /*0280*/ 	.word	0x00000000
        /*0284*/ 	.short	0x010a
        /*0286*/ 	.byte	0x3f
	.zero		1


	//   ....[32]....
        /*0288*/ 	.word	0x00007260
        /*028c*/ 	.word	0x00000005
        /*0290*/ 	.word	0x00000000
        /*0294*/ 	.short	0x010a
        /*0296*/ 	.byte	0x3f
	.zero		1


	//   ....[33]....
        /*0298*/ 	.word	0x00007330
        /*029c*/ 	.word	0x00000017
        /*02a0*/ 	.word	0x00000038
        /*02a4*/ 	.short	0x010a
        /*02a6*/ 	.byte	0x3f
	.zero		1


	//   ....[34]....
        /*02a8*/ 	.word	0x00007400
        /*02ac*/ 	.word	0x00000007
        /*02b0*/ 	.word	0x00000000
        /*02b4*/ 	.short	0x010a
        /*02b6*/ 	.byte	0x3f
	.zero		1


	//   ....[35]....
        /*02b8*/ 	.word	0x00007450
        /*02bc*/ 	.word	0x00000006
        /*02c0*/ 	.word	0x00000000
        /*02c4*/ 	.short	0x010a
        /*02c6*/ 	.byte	0x3f
	.zero		1


	//   ....[36]....
        /*02c8*/ 	.word	0x000074a0
        /*02cc*/ 	.word	0x00000007
        /*02d0*/ 	.word	0x00000000
        /*02d4*/ 	.short	0x010a
        /*02d6*/ 	.byte	0x3f
	.zero		1


	//   ....[37]....
        /*02d8*/ 	.word	0x000074f0
        /*02dc*/ 	.word	0x00000006
        /*02e0*/ 	.word	0x00000000
        /*02e4*/ 	.short	0x010a
        /*02e6*/ 	.byte	0x3f
	.zero		1


	//   ....[38]....
        /*02e8*/ 	.word	0x00007540
        /*02ec*/ 	.word	0x00000007
        /*02f0*/ 	.word	0x00000000
        /*02f4*/ 	.short	0x010a
        /*02f6*/ 	.byte	0x3f
	.zero		1


	//   ....[39]....
        /*02f8*/ 	.word	0x00007590
        /*02fc*/ 	.word	0x00000006
        /*0300*/ 	.word	0x00000000
        /*0304*/ 	.short	0x010a
        /*0306*/ 	.byte	0x3f
	.zero		1


	//----- nvinfo : EIATTR_NUM_MBARRIERS
	.align		4
.L_35:
        /*0308*/ 	.byte	0x03, 0x38
        /*030a*/ 	.short	0x0010


	//----- nvinfo : EIATTR_EXIT_INSTR_OFFSETS
	.align		4
        /*030c*/ 	.byte	0x04, 0x1c
        /*030e*/ 	.short	(.L_37 - .L_36)


	//   ....[0]....
.L_36:
        /*0310*/ 	.word	0x00000a30


	//   ....[1]....
        /*0314*/ 	.word	0x00001250


	//   ....[2]....
        /*0318*/ 	.word	0x00005ae0


	//   ....[3]....
        /*031c*/ 	.word	0x00006040


	//   ....[4]....
        /*0320*/ 	.word	0x00007200


	//----- nvinfo : EIATTR_MAX_THREADS
	.align		4
.L_37:
        /*0324*/ 	.byte	0x04, 0x05
        /*0326*/ 	.short	(.L_39 - .L_38)
.L_38:
        /*0328*/ 	.word	0x00000180
        /*032c*/ 	.word	0x00000001
        /*0330*/ 	.word	0x00000001


	//----- nvinfo : EIATTR_CRS_STACK_SIZE
	.align		4
.L_39:
        /*0334*/ 	.byte	0x04, 0x1e
        /*0336*/ 	.short	(.L_41 - .L_40)
.L_40:
        /*0338*/ 	.word	0x00000000


	//----- nvinfo : EIATTR_CBANK_PARAM_SIZE
	.align		4
.L_41:
        /*033c*/ 	.byte	0x03, 0x19
        /*033e*/ 	.short	0x0470


	//----- nvinfo : EIATTR_PARAM_CBANK
	.align		4
        /*0340*/ 	.byte	0x04, 0x0a
        /*0342*/ 	.short	(.L_43 - .L_42)
	.align		4
.L_42:
        /*0344*/ 	.word	index@(.nv.constant0._ZN7cutlass13device_kernelINS_4gemm6kernel13GemmUniversalIN4cute5tupleIJiiiiEEENS1_10collective13CollectiveMmaINS1_34MainloopSm90TmaGmmaWarpSpecializedILi7ENS5_IJNS4_1CILi2EEENSA_ILi1EEESC_EEENS1_35KernelTmaWarpSpecializedCooperativeEEENS5_IJNSA_ILi128EEESG_SG_EEEaNS5_IJlSC_lEEEaSI_NS4_8TiledMMAINS4_8MMA_AtomIJNS4_4SM904GMMA27MMA_64x128x32_S32S8S8_SS_TNEEEENS4_6LayoutISD_NS5_IJSC_NSA_ILi0EEESQ_EEEEENS5_IJNS4_10UnderscoreEST_ST_EEEEENS4_13SM90_TMA_LOADENS4_14ComposedLayoutINS4_7SwizzleILi3ELi4ELi3EEENS4_18smem_ptr_flag_bitsILi8EEENSP_INS5_IJNSA_ILi8EEESG_EEENS5_IJSG_SC_EEEEEEEvNS4_8identityENS4_23SM90_TMA_LOAD_MULTICASTES16_vS17_EENS_8epilogue10collective6detail29Sm90TmaWarpSpecializedAdapterINS1B_15DefaultEpilogueIaSI_SI_NS1A_6thread17LinearCombinationIaLi1EiiLNS1F_9ScaleType4KindE0ELNS_15FloatRoundStyleE2EaEENS1_15EpilogueDefaultEEEEEvvEEEEvNT_6ParamsE)
        /*0348*/ 	.short	0x0210
        /*034a*/ 	.short	0x0470


	//----- nvinfo : EIATTR_SW_WAR
	.align		4
.L_43:
        /*034c*/ 	.byte	0x04, 0x36
        /*034e*/ 	.short	(.L_45 - .L_44)
.L_44:
        /*0350*/ 	.word	0x00000008
.L_45:


//--------------------- .nv.callgraph             --------------------------
	.section	.nv.callgraph,"",@"SHT_CUDA_CALLGRAPH"
	.align	4
	.sectionentsize	8
	.align		4
        /*0000*/ 	.word	0x00000000
	.align		4
        /*0004*/ 	.word	0xffffffff
	.align		4
        /*0008*/ 	.word	index@(_ZN7cutlass13device_kernelINS_4gemm6kernel13GemmUniversalIN4cute5tupleIJiiiiEEENS1_10collective13CollectiveMmaINS1_34MainloopSm90TmaGmmaWarpSpecializedILi7ENS5_IJNS4_1CILi2EEENSA_ILi1EEESC_EEENS1_35KernelTmaWarpSpecializedCooperativeEEENS5_IJNSA_ILi128EEESG_SG_EEEaNS5_IJlSC_lEEEaSI_NS4_8TiledMMAINS4_8MMA_AtomIJNS4_4SM904GMMA27MMA_64x128x32_S32S8S8_SS_TNEEEENS4_6LayoutISD_NS5_IJSC_NSA_ILi0EEESQ_EEEEENS5_IJNS4_10UnderscoreEST_ST_EEEEENS4_13SM90_TMA_LOADENS4_14ComposedLayoutINS4_7SwizzleILi3ELi4ELi3EEENS4_18smem_ptr_flag_bitsILi8EEENSP_INS5_IJNSA_ILi8EEESG_EEENS5_IJSG_SC_EEEEEEEvNS4_8identityENS4_23SM90_TMA_LOAD_MULTICASTES16_vS17_EENS_8epilogue10collective6detail29Sm90TmaWarpSpecializedAdapterINS1B_15DefaultEpilogueIaSI_SI_NS1A_6thread17LinearCombinationIaLi1EiiLNS1F_9ScaleType4KindE0ELNS_15FloatRoundStyleE2EaEENS1_15EpilogueDefaultEEEEEvvEEEEvNT_6ParamsE)
	.align		4
        /*000c*/ 	.word	index@(__assertfail)
	.align		4
        /*0010*/ 	.word	0x00000000
	.align		4
        /*0014*/ 	.word	0xfffffffe
	.align		4
        /*0018*/ 	.word	0x00000000
	.align		4
        /*001c*/ 	.word	0xfffffffd
	.align		4
        /*0020*/ 	.word	0x00000000
	.align		4
        /*0024*/ 	.word	0xfffffffc


//--------------------- .nv.constant4             --------------------------
	.section	.nv.constant4,"a",@progbits
	.align	8
	.align		8
.nv.constant4:
        /*0000*/ 	.dword	__assertfail
	.align		8
        /*0008*/ 	.dword	__unnamed_1
	.align		8
        /*0010*/ 	.dword	_ZN40_INTERNAL_0379f7c6_4_k_cu_e442f02b_261604cuda3std3__45__cpo5beginE
	.align		8
        /*0018*/ 	.dword	_ZN40_INTERNAL_0379f7c6_4_k_cu_e442f02b_261604cuda3std3__45__cpo3endE
	.align		8
        /*0020*/ 	.dword	_ZN40_INTERNAL_0379f7c6_4_k_cu_e442f02b_261604cuda3std3__45__cpo6cbeginE
	.align		8
        /*0028*/ 	.dword	_ZN40_INTERNAL_0379f7c6_4_k_cu_e442f02b_261604cuda3std3__45__cpo4cendE
	.align		8
        /*0030*/ 	.dword	_ZN40_INTERNAL_0379f7c6_4_k_cu_e442f02b_261604cuda3std3__442_GLOBAL__N__0379f7c6_4_k_cu_e442f02b_261606ignoreE
	.align		8
        /*0038*/ 	.dword	_ZN40_INTERNAL_0379f7c6_4_k_cu_e442f02b_261604cuda3std3__419piecewise_constructE
	.align		8
        /*0040*/ 	.dword	_ZN40_INTERNAL_0379f7c6_4_k_cu_e442f02b_261604cuda3std3__48in_placeE
	.align		8
        /*0048*/ 	.dword	_ZN40_INTERNAL_0379f7c6_4_k_cu_e442f02b_261604cuda3std6ranges3__45__cpo4swapE
	.align		8
        /*0050*/ 	.dword	_ZN40_INTERNAL_0379f7c6_4_k_cu_e442f02b_261604cuda3std6ranges3__45__cpo9iter_moveE
	.align		8
        /*0058*/ 	.dword	_ZN40_INTERNAL_0379f7c6_4_k_cu_e442f02b_261604cute7productE
	.align		8
        /*0060*/ 	.dword	_ZN40_INTERNAL_0379f7c6_4_k_cu_e442f02b_261604cute1_E
	.align		8
        /*0068*/ 	.dword	$str$22
	.align		8
        /*0070*/ 	.dword	$str$23


//--------------------- .text._ZN7cutlass13device_kernelINS_4gemm6kernel13GemmUniversalIN4cute5tupleIJiiiiEEENS1_10collective13CollectiveMmaINS1_34MainloopSm90TmaGmmaWarpSpecializedILi7ENS5_IJNS4_1CILi2EEENSA_ILi1EEESC_EEENS1_35KernelTmaWarpSpecializedCooperativeEEENS5_IJNSA_ILi128EEESG_SG_EEEaNS5_IJlSC_lEEEaSI_NS4_8TiledMMAINS4_8MMA_AtomIJNS4_4SM904GMMA27MMA_64x128x32_S32S8S8_SS_TNEEEENS4_6LayoutISD_NS5_IJSC_NSA_ILi0EEESQ_EEEEENS5_IJNS4_10UnderscoreEST_ST_EEEEENS4_13SM90_TMA_LOADENS4_14ComposedLayoutINS4_7SwizzleILi3ELi4ELi3EEENS4_18smem_ptr_flag_bitsILi8EEENSP_INS5_IJNSA_ILi8EEESG_EEENS5_IJSG_SC_EEEEEEEvNS4_8identityENS4_23SM90_TMA_LOAD_MULTICASTES16_vS17_EENS_8epilogue10collective6detail29Sm90TmaWarpSpecializedAdapterINS1B_15DefaultEpilogueIaSI_SI_NS1A_6thread17LinearCombinationIaLi1EiiLNS1F_9ScaleType4KindE0ELNS_15FloatRoundStyleE2EaEENS1_15EpilogueDefaultEEEEEvvEEEEvNT_6ParamsE --------------------------
	.section	.text._ZN7cutlass13device_kernelINS_4gemm6kernel13GemmUniversalIN4cute5tupleIJiiiiEEENS1_10collective13CollectiveMmaINS1_34MainloopSm90TmaGmmaWarpSpecializedILi7ENS5_IJNS4_1CILi2EEENSA_ILi1EEESC_EEENS1_35KernelTmaWarpSpecializedCooperativeEEENS5_IJNSA_ILi128EEESG_SG_EEEaNS5_IJlSC_lEEEaSI_NS4_8TiledMMAINS4_8MMA_AtomIJNS4_4SM904GMMA27MMA_64x128x32_S32S8S8_SS_TNEEEENS4_6LayoutISD_NS5_IJSC_NSA_ILi0EEESQ_EEEEENS5_IJNS4_10UnderscoreEST_ST_EEEEENS4_13SM90_TMA_LOADENS4_14ComposedLayoutINS4_7SwizzleILi3ELi4ELi3EEENS4_18smem_ptr_flag_bitsILi8EEENSP_INS5_IJNSA_ILi8EEESG_EEENS5_IJSG_SC_EEEEEEEvNS4_8identityENS4_23SM90_TMA_LOAD_MULTICASTES16_vS17_EENS_8epilogue10collective6detail29Sm90TmaWarpSpecializedAdapterINS1B_15DefaultEpilogueIaSI_SI_NS1A_6thread17LinearCombinationIaLi1EiiLNS1F_9ScaleType4KindE0ELNS_15FloatRoundStyleE2EaEENS1_15EpilogueDefaultEEEEEvvEEEEvNT_6ParamsE,"ax",@progbits
	.align	128
.text._ZN7cutlass13device_kernelINS_4gemm6kernel13GemmUniversalIN4cute5tupleIJiiiiEEENS1_10collective13CollectiveMmaINS1_34MainloopSm90TmaGmmaWarpSpecializedILi7ENS5_IJNS4_1CILi2EEENSA_ILi1EEESC_EEENS1_35KernelTmaWarpSpecializedCooperativeEEENS5_IJNSA_ILi128EEESG_SG_EEEaNS5_IJlSC_lEEEaSI_NS4_8TiledMMAINS4_8MMA_AtomIJNS4_4SM904GMMA27MMA_64x128x32_S32S8S8_SS_TNEEEENS4_6LayoutISD_NS5_IJSC_NSA_ILi0EEESQ_EEEEENS5_IJNS4_10UnderscoreEST_ST_EEEEENS4_13SM90_TMA_LOADENS4_14ComposedLayoutINS4_7SwizzleILi3ELi4ELi3EEENS4_18smem_ptr_flag_bitsILi8EEENSP_INS5_IJNSA_ILi8EEESG_EEENS5_IJSG_SC_EEEEEEEvNS4_8identityENS4_23SM90_TMA_LOAD_MULTICASTES16_vS17_EENS_8epilogue10collective6detail29Sm90TmaWarpSpecializedAdapterINS1B_15DefaultEpilogueIaSI_SI_NS1A_6thread17LinearCombinationIaLi1EiiLNS1F_9ScaleType4KindE0ELNS_15FloatRoundStyleE2EaEENS1_15EpilogueDefaultEEEEEvvEEEEvNT_6ParamsE:
        .type           _ZN7cutlass13device_kernelINS_4gemm6kernel13GemmUniversalIN4cute5tupleIJiiiiEEENS1_10collective13CollectiveMmaINS1_34MainloopSm90TmaGmmaWarpSpecializedILi7ENS5_IJNS4_1CILi2EEENSA_ILi1EEESC_EEENS1_35KernelTmaWarpSpecializedCooperativeEEENS5_IJNSA_ILi128EEESG_SG_EEEaNS5_IJlSC_lEEEaSI_NS4_8TiledMMAINS4_8MMA_AtomIJNS4_4SM904GMMA27MMA_64x128x32_S32S8S8_SS_TNEEEENS4_6LayoutISD_NS5_IJSC_NSA_ILi0EEESQ_EEEEENS5_IJNS4_10UnderscoreEST_ST_EEEEENS4_13SM90_TMA_LOADENS4_14ComposedLayoutINS4_7SwizzleILi3ELi4ELi3EEENS4_18smem_ptr_flag_bitsILi8EEENSP_INS5_IJNSA_ILi8EEESG_EEENS5_IJSG_SC_EEEEEEEvNS4_8identityENS4_23SM90_TMA_LOAD_MULTICASTES16_vS17_EENS_8epilogue10collective6detail29Sm90TmaWarpSpecializedAdapterINS1B_15DefaultEpilogueIaSI_SI_NS1A_6thread17LinearCombinationIaLi1EiiLNS1F_9ScaleType4KindE0ELNS_15FloatRoundStyleE2EaEENS1_15EpilogueDefaultEEEEEvvEEEEvNT_6ParamsE,@function
        .size           _ZN7cutlass13device_kernelINS_4gemm6kernel13GemmUniversalIN4cute5tupleIJiiiiEEENS1_10collective13CollectiveMmaINS1_34MainloopSm90TmaGmmaWarpSpecializedILi7ENS5_IJNS4_1CILi2EEENSA_ILi1EEESC_EEENS1_35KernelTmaWarpSpecializedCooperativeEEENS5_IJNSA_ILi128EEESG_SG_EEEaNS5_IJlSC_lEEEaSI_NS4_8TiledMMAINS4_8MMA_AtomIJNS4_4SM904GMMA27MMA_64x128x32_S32S8S8_SS_TNEEEENS4_6LayoutISD_NS5_IJSC_NSA_ILi0EEESQ_EEEEENS5_IJNS4_10UnderscoreEST_ST_EEEEENS4_13SM90_TMA_LOADENS4_14ComposedLayoutINS4_7SwizzleILi3ELi4ELi3EEENS4_18smem_ptr_flag_bitsILi8EEENSP_INS5_IJNSA_ILi8EEESG_EEENS5_IJSG_SC_EEEEEEEvNS4_8identityENS4_23SM90_TMA_LOAD_MULTICASTES16_vS17_EENS_8epilogue10collective6detail29Sm90TmaWarpSpecializedAdapterINS1B_15DefaultEpilogueIaSI_SI_NS1A_6thread17LinearCombinationIaLi1EiiLNS1F_9ScaleType4KindE0ELNS_15FloatRoundStyleE2EaEENS1_15EpilogueDefaultEEEEEvvEEEEvNT_6ParamsE,(.L_x_209 - _ZN7cutlass13device_kernelINS_4gemm6kernel13GemmUniversalIN4cute5tupleIJiiiiEEENS1_10collective13CollectiveMmaINS1_34MainloopSm90TmaGmmaWarpSpecializedILi7ENS5_IJNS4_1CILi2EEENSA_ILi1EEESC_EEENS1_35KernelTmaWarpSpecializedCooperativeEEENS5_IJNSA_ILi128EEESG_SG_EEEaNS5_IJlSC_lEEEaSI_NS4_8TiledMMAINS4_8MMA_AtomIJNS4_4SM904GMMA27MMA_64x128x32_S32S8S8_SS_TNEEEENS4_6LayoutISD_NS5_IJSC_NSA_ILi0EEESQ_EEEEENS5_IJNS4_10UnderscoreEST_ST_EEEEENS4_13SM90_TMA_LOADENS4_14ComposedLayoutINS4_7SwizzleILi3ELi4ELi3EEENS4_18smem_ptr_flag_bitsILi8EEENSP_INS5_IJNSA_ILi8EEESG_EEENS5_IJSG_SC_EEEEEEEvNS4_8identityENS4_23SM90_TMA_LOAD_MULTICASTES16_vS17_EENS_8epilogue10collective6detail29Sm90TmaWarpSpecializedAdapterINS1B_15DefaultEpilogueIaSI_SI_NS1A_6thread17LinearCombinationIaLi1EiiLNS1F_9ScaleType4KindE0ELNS_15FloatRoundStyleE2EaEENS1_15EpilogueDefaultEEEEEvvEEEEvNT_6ParamsE)
        .other          _ZN7cutlass13device_kernelINS_4gemm6kernel13GemmUniversalIN4cute5tupleIJiiiiEEENS1_10collective13CollectiveMmaINS1_34MainloopSm90TmaGmmaWarpSpecializedILi7ENS5_IJNS4_1CILi2EEENSA_ILi1EEESC_EEENS1_35KernelTmaWarpSpecializedCooperativeEEENS5_IJNSA_ILi128EEESG_SG_EEEaNS5_IJlSC_lEEEaSI_NS4_8TiledMMAINS4_8MMA_AtomIJNS4_4SM904GMMA27MMA_64x128x32_S32S8S8_SS_TNEEEENS4_6LayoutISD_NS5_IJSC_NSA_ILi0EEESQ_EEEEENS5_IJNS4_10UnderscoreEST_ST_EEEEENS4_13SM90_TMA_LOADENS4_14ComposedLayoutINS4_7SwizzleILi3ELi4ELi3EEENS4_18smem_ptr_flag_bitsILi8EEENSP_INS5_IJNSA_ILi8EEESG_EEENS5_IJSG_SC_EEEEEEEvNS4_8identityENS4_23SM90_TMA_LOAD_MULTICASTES16_vS17_EENS_8epilogue10collective6detail29Sm90TmaWarpSpecializedAdapterINS1B_15DefaultEpilogueIaSI_SI_NS1A_6thread17LinearCombinationIaLi1EiiLNS1F_9ScaleType4KindE0ELNS_15FloatRoundStyleE2EaEENS1_15EpilogueDefaultEEEEEvvEEEEvNT_6ParamsE,@"STO_CUDA_ENTRY STV_DEFAULT"
_ZN7cutlass13device_kernelINS_4gemm6kernel13GemmUniversalIN4cute5tupleIJiiiiEEENS1_10collective13CollectiveMmaINS1_34MainloopSm90TmaGmmaWarpSpecializedILi7ENS5_IJNS4_1CILi2EEENSA_ILi1EEESC_EEENS1_35KernelTmaWarpSpecializedCooperativeEEENS5_IJNSA_ILi128EEESG_SG_EEEaNS5_IJlSC_lEEEaSI_NS4_8TiledMMAINS4_8MMA_AtomIJNS4_4SM904GMMA27MMA_64x128x32_S32S8S8_SS_TNEEEENS4_6LayoutISD_NS5_IJSC_NSA_ILi0EEESQ_EEEEENS5_IJNS4_10UnderscoreEST_ST_EEEEENS4_13SM90_TMA_LOADENS4_14ComposedLayoutINS4_7SwizzleILi3ELi4ELi3EEENS4_18smem_ptr_flag_bitsILi8EEENSP_INS5_IJNSA_ILi8EEESG_EEENS5_IJSG_SC_EEEEEEEvNS4_8identityENS4_23SM90_TMA_LOAD_MULTICASTES16_vS17_EENS_8epilogue10collective6detail29Sm90TmaWarpSpecializedAdapterINS1B_15DefaultEpilogueIaSI_SI_NS1A_6thread17LinearCombinationIaLi1EiiLNS1F_9ScaleType4KindE0ELNS_15FloatRoundStyleE2EaEENS1_15EpilogueDefaultEEEEEvvEEEEvNT_6ParamsE:
[----:B------:R-:W0:Y:S01]  /*0000*/  LDC R1, c[0x0][0x28] ;  /* 0x00000a00ff017b82 */ /* 0x000e220000000800 */
[----:B------:R-:W1:Y:S01]  /*0010*/  S2R R94, SR_TID.X ;  /* 0x00000000005e7919 */ /* 0x000e620000002100 */
[----:B------:R-:W-:Y:S01]  /*0020*/  ELECT P0, URZ, PT ;  /* 0x00000000003f782f */ /* 0x000fe20003800000 */
[----:B------:R-:W-:Y:S01]  /*0030*/  BSSY B0, `(.L_x_0) ;  /* 0x000000f000007945 */ /* 0x000fe20003800000 */
[--C-:B-1----:R-:W-:Y:S02]  /*0040*/  SHF.R.U32.HI R0, RZ, 0x5, R94.reuse ;  /* 0x00000005ff007819 */ /* 0x102fe4000001165e */
[----:B------:R-:W-:-:S03]  /*0050*/  SHF.R.U32.HI R7, RZ, 0x7, R94 ;  /* 0x00000007ff077819 */ /* 0x000fc6000001165e */
[----:B------:R-:W1:Y:S04]  /*0060*/  SHFL.IDX PT, R3, R0, RZ, 0x1f ;  /* 0x00001fff00037589 */ /* 0x000e6800000e0000 */
[----:B------:R2:W3:Y:S01]  /*0070*/  SHFL.IDX PT, R2, R7, RZ, 0x1f ;  /* 0x00001fff07027589 */ /* 0x0004e200000e0000 */
[----:B-1----:R-:W-:-:S13]  /*0080*/  ISETP.NE.OR P0, PT, R3, RZ, !P0 ;  /* 0x000000ff0300720c */ /* 0x002fda0004705670 */
[----:B0-23--:R-:W-:Y:S05]  /*0090*/  @P0 BRA `(.L_x_1) ;  /* 0x0000000000200947 */ /* 0x00dfea0003800000 */
[----:B------:R-:W-:Y:S02]  /*00a0*/  ULDC.64 UR4, c[0x0][0x198] ;  /* 0x0000660000047ab9 */ /* 0x000fe40000000a00 */
[----:B------:R-:W-:Y:S02]  /*00b0*/  UIADD3 UR6, UP0, UR4, 0xf0, URZ ;  /* 0x000000f004067890 */ /* 0x000fe4000ff1e03f */
[----:B------:R-:W-:Y:S02]  /*00c0*/  UIADD3 UR4, UP1, UR4, 0x1f0, URZ ;  /* 0x000001f004047890 */ /* 0x000fe4000ff3e03f */
[----:B------:R-:W-:Y:S02]  /*00d0*/  UIADD3.X UR7, URZ, UR5, URZ, UP0, !UPT ;  /* 0x000000053f077290 */ /* 0x000fe400087fe43f */
[----:B------:R-:W-:-:S07]  /*00e0*/  UIADD3.X UR5, URZ, UR5, URZ, UP1, !UPT ;  /* 0x000000053f057290 */ /* 0x000fce0008ffe43f */
[----:B------:R0:W-:Y:S02]  /*00f0*/  UTMACCTL.PF [UR6] ;  /* 0x00000000060079b9 */ /* 0x0001e40008040000 */
[----:B------:R0:W-:Y:S02]  /*0100*/  UTMACCTL.PF [UR4] ;  /* 0x00000000040079b9 */ /* 0x0001e40008040000 */
[----:B0-----:R-:W-:Y:S01]  /*0110*/  NOP ;  /* 0x0000000000007918 */ /* 0x001fe20000000000 */
.L_x_1:
[----:B------:R-:W-:Y:S05]  /*0120*/  BSYNC B0 ;  /* 0x0000000000007941 */ /* 0x000fea0003800000 */
.L_x_0:
[----:B------:R-:W0:Y:S02]  /*0130*/  SHFL.IDX PT, R5, R0, RZ, 0x1f ;  /* 0x00001fff00057589 */ /* 0x000e2400000e0000 */
[----:B0-----:R-:W-:-:S13]  /*0140*/  ISETP.NE.AND P0, PT, R5, RZ, PT ;  /* 0x000000ff0500720c */ /* 0x001fda0003f05270 */
[----:B------:R-:W-:Y:S05]  /*0150*/  @P0 BRA `(.L_x_2) ;  /* 0x0000000000700947 */ /* 0x000fea0003800000 */
[----:B------:R-:W0:Y:S01]  /*0160*/  S2UR UR8, SR_CgaCtaId ;  /* 0x00000000000879c3 */ /* 0x000e220000008800 */
[----:B------:R-:W-:Y:S01]  /*0170*/  UMOV UR4, 0x400 ;  /* 0x0000040000047882 */ /* 0x000fe20000000000 */
[----:B------:R-:W-:Y:S01]  /*0180*/  UMOV UR5, 0x1 ;  /* 0x0000000100057882 */ /* 0x000fe20000000000 */
[----:B------:R-:W-:Y:S01]  /*0190*/  UMOV UR6, 0x4 ;  /* 0x0000000400067882 */ /* 0x000fe20000000000 */
[----:B------:R-:W-:Y:S01]  /*01a0*/  ELECT P0, URZ, PT ;  /* 0x00000000003f782f */ /* 0x000fe20003800000 */
[----:B------:R-:W-:-:S04]  /*01b0*/  UIADD3 UR6, -UR6, 0x100000, URZ ;  /* 0x0010000006067890 */ /* 0x000fc8000fffe13f */
[----:B------:R-:W-:Y:S02]  /*01c0*/  USHF.L.U32 UR7, UR6, 0xb, URZ ;  /* 0x0000000b06077899 */ /* 0x000fe4000800063f */
[----:B------:R-:W-:Y:S02]  /*01d0*/  USHF.L.U32 UR6, UR6, 0x1, URZ ;  /* 0x0000000106067899 */ /* 0x000fe4000800063f */
[----:B0-----:R-:W-:Y:S02]  /*01e0*/  ULEA UR8, UR8, UR4, 0x18 ;  /* 0x0000000408087291 */ /* 0x001fe4000f8ec03f */
[----:B------:R-:W-:-:S04]  /*01f0*/  UIADD3 UR4, -UR5, 0x100000, URZ ;  /* 0x0010000005047890 */ /* 0x000fc8000fffe13f */
[----:B------:R-:W-:Y:S02]  /*0200*/  USHF.L.U32 UR5, UR4, 0xb, URZ ;  /* 0x0000000b04057899 */ /* 0x000fe4000800063f */
[----:B------:R-:W-:Y:S01]  /*0210*/  USHF.L.U32 UR4, UR4, 0x1, URZ ;  /* 0x0000000104047899 */ /* 0x000fe2000800063f */
[----:B------:R-:W0:Y:S11]  /*0220*/  FENCE.VIEW.ASYNC.S ;  /* 0x00000000000073c6 */ /* 0x000e360000000000 */
[----:B0-----:R0:W1:Y:S01]  /*0230*/  SYNCS.EXCH.64 URZ, [UR8], UR4 ;  /* 0x00000004083f75b2 */ /* 0x0010620008000100 */
[----:B------:R0:W2:Y:S01]  /*0240*/  SYNCS.EXCH.64 URZ, [UR8+0x38], UR6 ;  /* 0x00003806083f75b2 */ /* 0x0000a20008000100 */
[----:B------:R0:W3:Y:S01]  /*0250*/  SYNCS.EXCH.64 URZ, [UR8+0x8], UR4 ;  /* 0x00000804083f75b2 */ /* 0x0000e20008000100 */
[----:B------:R0:W4:Y:S01]  /*0260*/  SYNCS.EXCH.64 URZ, [UR8+0x40], UR6 ;  /* 0x00004006083f75b2 */ /* 0x0001220008000100 */
[----:B------:R0:W0:Y:S01]  /*0270*/  SYNCS.EXCH.64 URZ, [UR8+0x10], UR4 ;  /* 0x00001004083f75b2 */ /* 0x0000220008000100 */
        /* <DEDUP_REMOVED lines=9> */
[----:B------:R-:W-:Y:S01]  /*0310*/  NOP ;  /* 0x0000000000007918 */ /* 0x000fe20000000000 */
.L_x_2:
[----:B------:R-:W-:Y:S01]  /*0320*/  SHF.R.S32.HI R9, RZ, 0x1f, R94 ;  /* 0x0000001fff097819 */ /* 0x000fe2000001145e */
[----:B------:R-:W5:Y:S01]  /*0330*/  SHFL.IDX PT, R0, R0, RZ, 0x1f ;  /* 0x00001fff00007589 */ /* 0x000f6200000e0000 */
[----:B0-----:R-:W0:Y:S01]  /*0340*/  S2UR UR8, SR_CTAID.X ;  /* 0x00000000000879c3 */ /* 0x001e220000002500 */
[----:B------:R-:W-:Y:S02]  /*0350*/  ELECT P0, URZ, PT ;  /* 0x00000000003f782f */ /* 0x000fe40003800000 */
[----:B------:R-:W-:Y:S01]  /*0360*/  LEA.HI R9, R9, R94, RZ, 0x7 ;  /* 0x0000005e09097211 */ /* 0x000fe200078f38ff */
[----:B------:R-:W1:Y:S01]  /*0370*/  S2R R4, SR_CTAID.Y ;  /* 0x0000000000047919 */ /* 0x000e620000002600 */
[----:B------:R-:W-:Y:S01]  /*0380*/  SHF.R.S32.HI R6, RZ, 0x1f, R5 ;  /* 0x0000001fff067819 */ /* 0x000fe20000011405 */
[----:B------:R-:W-:Y:S01]  /*0390*/  ULDC UR4, c[0x0][0x150] ;  /* 0x0000540000047ab9 */ /* 0x000fe20000000800 */
[----:B------:R-:W-:Y:S01]  /*03a0*/  LOP3.LUT R9, R9, 0xffffff80, RZ, 0xc0, !PT ;  /* 0xffffff8009097812 */ /* 0x000fe200078ec0ff */
[----:B------:R-:W-:Y:S01]  /*03b0*/  NOP ;  /* 0x0000000000007918 */ /* 0x000fe20000000000 */
[----:B------:R-:W-:Y:S01]  /*03c0*/  LEA.HI R6, R6, R5, RZ, 0x2 ;  /* 0x0000000506067211 */ /* 0x000fe200078f10ff */
[----:B------:R-:W2:Y:S01]  /*03d0*/  LDC R11, c[0x0][0x144] ;  /* 0x00005100ff0b7b82 */ /* 0x000ea20000000800 */
[----:B------:R-:W-:Y:S01]  /*03e0*/  NOP ;  /* 0x0000000000007918 */ /* 0x000fe20000000000 */
[----:B------:R-:W-:Y:S01]  /*03f0*/  IMAD.IADD R8, R94, 0x1, -R9 ;  /* 0x000000015e087824 */ /* 0x000fe200078e0a09 */
[----:B------:R-:W-:Y:S01]  /*0400*/  LOP3.LUT R6, R6, 0x3ffffffc, RZ, 0xc0, !PT ;  /* 0x3ffffffc06067812 */ /* 0x000fe200078ec0ff */
[----:B------:R-:W-:Y:S01]  /*0410*/  IMAD.MOV.U32 R22, RZ, RZ, 0x1 ;  /* 0x00000001ff167424 */ /* 0x000fe200078e00ff */
[----:B------:R-:W-:-:S02]  /*0420*/  ISETP.NE.AND P3, PT, R2, RZ, PT ;  /* 0x000000ff0200720c */ /* 0x000fc40003f65270 */
[----:B------:R-:W-:Y:S01]  /*0430*/  SHF.R.S32.HI R9, RZ, 0x1f, R8 ;  /* 0x0000001fff097819 */ /* 0x000fe20000011408 */
[----:B------:R-:W-:Y:S01]  /*0440*/  IMAD.IADD R6, R5, 0x1, -R6 ;  /* 0x0000000105067824 */ /* 0x000fe200078e0a06 */
[----:B------:R-:W3:Y:S02]  /*0450*/  LDC R13, c[0x0][0x140] ;  /* 0x00005000ff0d7b82 */ /* 0x000ee40000000800 */
[----:B------:R-:W-:Y:S02]  /*0460*/  LEA.HI R9, R9, R8, RZ, 0x3 ;  /* 0x0000000809097211 */ /* 0x000fe400078f18ff */
[----:B-----5:R-:W-:Y:S02]  /*0470*/  ISETP.NE.OR P0, PT, R0, RZ, !P0 ;  /* 0x000000ff0000720c */ /* 0x020fe40004705670 */
[----:B------:R-:W-:Y:S02]  /*0480*/  SHF.R.S32.HI R0, RZ, 0x3, R9 ;  /* 0x00000003ff007819 */ /* 0x000fe40000011409 */
[----:B0-----:R-:W-:-:S02]  /*0490*/  I2FP.F32.U32 R10, UR8 ;  /* 0x00000008000a7c45 */ /* 0x001fc40008201000 */
[----:B------:R-:W-:-:S03]  /*04a0*/  SHF.R.S32.HI R9, RZ, 0x1f, R9 ;  /* 0x0000001fff097819 */ /* 0x000fc60000011409 */
[----:B------:R-:W-:Y:S01]  /*04b0*/  FMUL R10, R10, UR4 ;  /* 0x000000040a0a7c20 */ /* 0x000fe20008400000 */
[----:B------:R-:W-:Y:S01]  /*04c0*/  LEA.HI R9, R9, R0, RZ, 0x2 ;  /* 0x0000000009097211 */ /* 0x000fe200078f10ff */
[----:B------:R-:W-:Y:S01]  /*04d0*/  ULDC UR4, c[0x0][0x154] ;  /* 0x0000550000047ab9 */ /* 0x000fe20000000800 */
[----:B-1----:R-:W-:Y:S01]  /*04e0*/  I2FP.F32.U32 R12, R4 ;  /* 0x00000004000c7245 */ /* 0x002fe20000201000 */
[----:B------:R-:W-:Y:S01]  /*04f0*/  VOTEU.ALL UP0, P0 ;  /* 0x00000000003f7886 */ /* 0x000fe20000000000 */
[----:B------:R-:W-:Y:S01]  /*0500*/  LOP3.LUT R9, R9, 0xfffffffc, RZ, 0xc0, !PT ;  /* 0xfffffffc09097812 */ /* 0x000fe200078ec0ff */
[----:B------:R-:W0:Y:S01]  /*0510*/  F2I.U32.TRUNC.NTZ R10, R10 ;  /* 0x0000000a000a7305 */ /* 0x000e22000020f000 */
[----:B------:R-:W-:Y:S01]  /*0520*/  VOTEU.ALL UP1, P0 ;  /* 0x00000000003f7886 */ /* 0x000fe20000020000 */
[----:B------:R-:W-:Y:S01]  /*0530*/  FMUL R12, R12, UR4 ;  /* 0x000000040c0c7c20 */ /* 0x000fe20008400000 */
[----:B------:R-:W1:Y:S01]  /*0540*/  @!UP0 S2UR UR7, SR_CgaCtaId ;  /* 0x00000000000789c3 */ /* 0x000e620000008800 */
[----:B------:R-:W-:Y:S01]  /*0550*/  IMAD.IADD R9, R0, 0x1, -R9 ;  /* 0x0000000100097824 */ /* 0x000fe200078e0a09 */
[----:B------:R-:W-:Y:S01]  /*0560*/  SHF.R.S32.HI R0, RZ, 0x1f, R3 ;  /* 0x0000001fff007819 */ /* 0x000fe20000011403 */
[----:B------:R-:W-:Y:S01]  /*0570*/  UMOV UR4, 0x20 ;  /* 0x0000002000047882 */ /* 0x000fe20000000000 */
[----:B------:R-:W-:Y:S01]  /*0580*/  @!UP0 UMOV UR6, 0x400 ;  /* 0x0000040000068882 */ /* 0x000fe20000000000 */
[----:B------:R-:W-:Y:S01]  /*0590*/  IMAD R19, R6, 0x4, R9 ;  /* 0x0000000406137824 */ /* 0x000fe200078e0209 */
[----:B------:R-:W5:Y:S01]  /*05a0*/  F2I.U32.TRUNC.NTZ R12, R12 ;  /* 0x0000000c000c7305 */ /* 0x000f62000020f000 */
[----:B------:R-:W-:Y:S01]  /*05b0*/  LEA.HI R0, R0, R3, RZ, 0x2 ;  /* 0x0000000300007211 */ /* 0x000fe200078f10ff */
[----:B------:R-:W4:Y:S01]  /*05c0*/  LDC R9, c[0x0][0x148] ;  /* 0x00005200ff097b82 */ /* 0x000f220000000800 */
[----:B------:R-:W-:-:S04]  /*05d0*/  @!UP0 UIADD3 UR4, -UR4, 0x100000, URZ ;  /* 0x0010000004048890 */ /* 0x000fc8000fffe13f */
[----:B------:R-:W-:Y:S02]  /*05e0*/  @!UP0 USHF.L.U32 UR5, UR4, 0xb, URZ ;  /* 0x0000000b04058899 */ /* 0x000fe4000800063f */
[----:B------:R-:W-:Y:S01]  /*05f0*/  @!UP0 USHF.L.U32 UR4, UR4, 0x1, URZ ;  /* 0x0000000104048899 */ /* 0x000fe2000800063f */
[----:B------:R-:W-:Y:S01]  /*0600*/  LEA.HI R6, R19, R19, RZ, 0x1 ;  /* 0x0000001313067211 */ /* 0x000fe200078f08ff */
[----:B0-----:R-:W-:Y:S01]  /*0610*/  IMAD.MOV R14, RZ, RZ, -R10 ;  /* 0x000000ffff0e7224 */ /* 0x001fe200078e0a0a */
[----:B------:R-:W-:Y:S02]  /*0620*/  LOP3.LUT R0, R0, 0xfffffffc, RZ, 0xc0, !PT ;  /* 0xfffffffc00007812 */ /* 0x000fe400078ec0ff */
[----:B------:R-:W-:Y:S01]  /*0630*/  LOP3.LUT R10, R6, 0xfffffffe, RZ, 0xc0, !PT ;  /* 0xfffffffe060a7812 */ /* 0x000fe200078ec0ff */
[----:B--2---:R-:W-:Y:S01]  /*0640*/  IMAD R6, R11, R14, UR8 ;  /* 0x000000080b067e24 */ /* 0x004fe2000f8e020e */
[----:B---3--:R-:W-:Y:S01]  /*0650*/  ISETP.EQ.U32.AND P2, PT, R13, 0x1, PT ;  /* 0x000000010d00780c */ /* 0x008fe20003f42070 */
[----:B------:R-:W-:-:S02]  /*0660*/  IMAD.IADD R3, R3, 0x1, -R0 ;  /* 0x0000000103037824 */ /* 0x000fc400078e0a00 */
[C---:B------:R-:W-:Y:S02]  /*0670*/  IMAD.IADD R11, R19.reuse, 0x1, -R10 ;  /* 0x00000001130b7824 */ /* 0x040fe400078e0a0a */
[----:B------:R-:W-:Y:S01]  /*0680*/  IMAD.SHL.U32 R10, R19, 0x4, RZ ;  /* 0x00000004130a7824 */ /* 0x000fe200078e00ff */
[----:B------:R-:W-:Y:S01]  /*0690*/  ISETP.NE.AND P1, PT, R3, 0x3, PT ;  /* 0x000000030300780c */ /* 0x000fe20003f25270 */
[----:B-----5:R-:W-:Y:S01]  /*06a0*/  IMAD.MOV R24, RZ, RZ, -R12 ;  /* 0x000000ffff187224 */ /* 0x020fe200078e0a0c */
[----:B------:R-:W-:Y:S01]  /*06b0*/  ISETP.NE.AND P4, PT, R11, R6, PT ;  /* 0x000000060b00720c */ /* 0x000fe20003f85270 */
[----:B-1----:R-:W-:Y:S01]  /*06c0*/  @!UP0 ULEA UR6, UR7, UR6, 0x18 ;  /* 0x0000000607068291 */ /* 0x002fe2000f8ec03f */
[----:B------:R-:W-:Y:S01]  /*06d0*/  LOP3.LUT R19, R19, 0xc, R10, 0x78, !PT ;  /* 0x0000000c13137812 */ /* 0x000fe200078e780a */
[----:B------:R-:W-:Y:S01]  /*06e0*/  VOTEU.ALL UP0, P0 ;  /* 0x00000000003f7886 */ /* 0x000fe20000000000 */
[----:B------:R-:W-:Y:S01]  /*06f0*/  LOP3.LUT P0, RZ, R8, 0x7, RZ, 0xc0, !PT ;  /* 0x0000000708ff7812 */ /* 0x000fe2000780c0ff */
[----:B------:R-:W-:Y:S01]  /*0700*/  VIADD R8, R2, 0xffffffff ;  /* 0xffffffff02087836 */ /* 0x000fe20000000000 */
[----:B------:R-:W-:Y:S01]  /*0710*/  ISETP.EQ.OR P1, PT, R3, RZ, !P1 ;  /* 0x000000ff0300720c */ /* 0x000fe20004f22670 */
[----:B----4-:R-:W-:Y:S01]  /*0720*/  IMAD R11, R9, R24, R4 ;  /* 0x00000018090b7224 */ /* 0x010fe200078e0204 */
[----:B------:R-:W-:-:S02]  /*0730*/  ISETP.LT.U32.AND P0, PT, R19, 0x2, !P0 ;  /* 0x000000021300780c */ /* 0x000fc40004701070 */
[----:B------:R-:W-:Y:S02]  /*0740*/  ISETP.EQ.AND P1, PT, R2, RZ, P1 ;  /* 0x000000ff0200720c */ /* 0x000fe40000f22270 */
[----:B------:R-:W-:Y:S01]  /*0750*/  ISETP.GE.U32.AND P6, PT, R8, 0x2, PT ;  /* 0x000000020800780c */ /* 0x000fe20003fc6070 */
[----:B------:R-:W0:Y:S02]  /*0760*/  FENCE.VIEW.ASYNC.S ;  /* 0x00000000000073c6 */ /* 0x000e240000000000 */
[----:B0-----:R0:W1:Y:S01]  /*0770*/  @!UP0 SYNCS.EXCH.64 URZ, [UR6+0x80], UR4 ;  /* 0x00008004063f85b2 */ /* 0x0010620008000100 */
[----:B------:R-:W-:Y:S02]  /*0780*/  @P4 LEA.HI R0, R19, R19, RZ, 0x1 ;  /* 0x0000001313004211 */ /* 0x000fe400078f08ff */
[----:B------:R-:W-:Y:S02]  /*0790*/  SEL R18, RZ, 0x1, !P1 ;  /* 0x00000001ff127807 */ /* 0x000fe40004800000 */
[----:B------:R-:W-:-:S02]  /*07a0*/  @P4 SHF.R.S32.HI R0, RZ, 0x1, R0 ;  /* 0x00000001ff004819 */ /* 0x000fc40000011400 */
[----:B------:R-:W-:Y:S02]  /*07b0*/  SEL R18, R18, 0x2, P6 ;  /* 0x0000000212127807 */ /* 0x000fe40003000000 */
[----:B------:R-:W-:Y:S02]  /*07c0*/  @P4 ISETP.NE.AND P5, PT, R0, R11, PT ;  /* 0x0000000b0000420c */ /* 0x000fe40003fa5270 */
[----:B------:R-:W-:Y:S02]  /*07d0*/  SEL R11, RZ, 0x1, !P0 ;  /* 0x00000001ff0b7807 */ /* 0x000fe40004000000 */
[----:B------:R-:W-:Y:S02]  /*07e0*/  @P4 SEL R22, RZ, 0x1, P5 ;  /* 0x00000001ff164807 */ /* 0x000fe40002800000 */
[----:B------:R-:W-:Y:S01]  /*07f0*/  LOP3.LUT R0, R94, 0x7f, RZ, 0xc0, !PT ;  /* 0x0000007f5e007812 */ /* 0x000fe200078ec0ff */
[----:B------:R0:W2:Y:S01]  /*0800*/  @!UP1 SYNCS.EXCH.64 URZ, [UR6+0x88], UR4 ;  /* 0x00008804063f95b2 */ /* 0x0000a20008000100 */
[----:B------:R-:W-:Y:S01]  /*0810*/  LOP3.LUT R22, R22, R11, RZ, 0xc0, !PT ;  /* 0x0000000b16167212 */ /* 0x000fe200078ec0ff */
[----:B------:R-:W-:Y:S01]  /*0820*/  NOP ;  /* 0x0000000000007918 */ /* 0x000fe20000000000 */
[----:B------:R-:W-:Y:S05]  /*0830*/  @!P2 BRA `(.L_x_3) ;  /* 0x000000000008a947 */ /* 0x000fea0003800000 */
[----:B-12---:R-:W-:Y:S01]  /*0840*/  UCGABAR_ARV ;  /* 0x00000000000079c7 */ /* 0x006fe20008000000 */
[----:B------:R-:W-:Y:S05]  /*0850*/  BRA `(.L_x_4) ;  /* 0x0000000000047947 */ /* 0x000fea0003800000 */
.L_x_3:
[----:B-12---:R-:W-:Y:S01]  /*0860*/  NOP ;  /* 0x0000000000007918 */ /* 0x006fe20000000000 */
.L_x_4:
[----:B------:R-:W1:Y:S01]  /*0870*/  LDC R2, c[0x0][0x65c] ;  /* 0x00019700ff027b82 */ /* 0x000e620000000800 */
[----:B------:R-:W-:Y:S02]  /*0880*/  IMAD.U32 R10, RZ, RZ, UR8 ;  /* 0x00000008ff0a7e24 */ /* 0x000fe4000f8e00ff */
[----:B------:R-:W-:Y:S01]  /*0890*/  IMAD.MOV.U32 R11, RZ, RZ, RZ ;  /* 0x000000ffff0b7224 */ /* 0x000fe200078e00ff */
[----:B-1----:R-:W-:-:S04]  /*08a0*/  ISETP.NE.AND P1, PT, R2, 0x1, PT ;  /* 0x000000010200780c */ /* 0x002fc80003f25270 */
[----:B------:R-:W-:-:S09]  /*08b0*/  P2R R5, PR, RZ, 0x2 ;  /* 0x00000002ff057803 */ /* 0x000fd20000000000 */
[----:B------:R-:W1:Y:S01]  /*08c0*/  @P1 LDC R17, c[0x0][0x10] ;  /* 0x00000400ff111b82 */ /* 0x000e620000000800 */
[----:B------:R-:W-:Y:S02]  /*08d0*/  @P1 IMAD.MOV.U32 R5, RZ, RZ, RZ ;  /* 0x000000ffff051224 */ /* 0x000fe400078e00ff */
[----:B------:R-:W-:-:S05]  /*08e0*/  @P1 IMAD.MOV.U32 R15, RZ, RZ, RZ ;  /* 0x000000ffff0f1224 */ /* 0x000fca00078e00ff */
[----:B------:R-:W2:Y:S01]  /*08f0*/  @!P1 LDC R13, c[0x0][0xc] ;  /* 0x00000300ff0d9b82 */ /* 0x000ea20000000800 */
[----:B0-----:R-:W-:Y:S01]  /*0900*/  ULDC UR4, c[0x0][0xc] ;  /* 0x0000030000047ab9 */ /* 0x001fe20000000800 */
[----:B------:R-:W-:Y:S01]  /*0910*/  ULDC UR5, c[0x0][0x10] ;  /* 0x0000040000057ab9 */ /* 0x000fe20000000800 */
[----:B------:R-:W-:Y:S01]  /*0920*/  ULDC UR6, c[0x0][0x14] ;  /* 0x0000050000067ab9 */ /* 0x000fe20000000800 */
[----:B------:R-:W-:-:S04]  /*0930*/  UIMAD.WIDE.U32 UR4, UR4, UR5, URZ ;  /* 0x00000005040472a5 */ /* 0x000fc8000f8e003f */
[----:B------:R-:W-:Y:S02]  /*0940*/  UIMAD.WIDE.U32 UR36, UR4, UR6, URZ ;  /* 0x00000006042472a5 */ /* 0x000fe4000f8e003f */
[----:B------:R-:W-:-:S04]  /*0950*/  UIMAD UR42, UR5, UR6, URZ ;  /* 0x00000006052a72a4 */ /* 0x000fc8000f8e023f */
[----:B------:R-:W-:Y:S01]  /*0960*/  UIADD3 UR42, UR37, UR42, URZ ;  /* 0x0000002a252a7290 */ /* 0x000fe2000fffe03f */
[----:B-1----:R-:W-:-:S04]  /*0970*/  @P1 IMAD.WIDE.U32 R16, R17, UR8, R4 ;  /* 0x0000000811101c25 */ /* 0x002fc8000f8e0004 */
[----:B------:R-:W-:Y:S02]  /*0980*/  @P1 IMAD.IADD R17, R17, 0x1, R15 ;  /* 0x0000000111111824 */ /* 0x000fe400078e020f */
[----:B--2---:R-:W-:-:S04]  /*0990*/  @!P1 IMAD.WIDE.U32 R10, R4, R13, R10 ;  /* 0x0000000d040a9225 */ /* 0x004fc800078e000a */
[----:B------:R-:W-:Y:S02]  /*09a0*/  @!P1 IMAD.MOV.U32 R16, RZ, RZ, R10 ;  /* 0x000000ffff109224 */ /* 0x000fe400078e000a */
[----:B------:R-:W-:Y:S01]  /*09b0*/  @!P1 IMAD.MOV.U32 R17, RZ, RZ, R11 ;  /* 0x000000ffff119224 */ /* 0x000fe200078e000b */
[----:B------:R-:W-:Y:S06]  /*09c0*/  @!P2 BRA `(.L_x_5) ;  /* 0x00000000000ca947 */ /* 0x000fec0003800000 */
[----:B------:R-:W-:Y:S01]  /*09d0*/  UCGABAR_WAIT ;  /* 0x0000000000007dc7 */ /* 0x000fe20008000000 */
[----:B------:R-:W-:Y:S01]  /*09e0*/  CCTL.IVALL ;  /* 0x00000000ff00798f */ /* 0x000fe20002000000 */
[----:B------:R-:W-:Y:S05]  /*09f0*/  BRA `(.L_x_6) ;  /* 0x0000000000047947 */ /* 0x000fea0003800000 */
.L_x_5:
[----:B------:R-:W-:Y:S06]  /*0a00*/  BAR.SYNC.DEFER_BLOCKING 0x0 ;  /* 0x0000000000007b1d */ /* 0x000fec0000010000 */
.L_x_6:
[----:B------:R-:W-:Y:S05]  /*0a10*/  @!P3 BRA `(.L_x_7) ;  /* 0x000000500034b947 */ /* 0x000fea0003800000 */
[----:B------:R-:W-:-:S13]  /*0a20*/  ISETP.GT.U32.AND P0, PT, R8, 0x1, PT ;  /* 0x000000010800780c */ /* 0x000fda0003f04070 */
[----:B------:R-:W-:Y:S05]  /*0a30*/  @P0 EXIT ;  /* 0x000000000000094d */ /* 0x000fea0003800000 */
[----:B------:R-:W-:Y:S01]  /*0a40*/  ULDC.64 UR4, c[0x0][0x650] ;  /* 0x0001940000047ab9 */ /* 0x000fe20000000a00 */
[----:B------:R-:W-:Y:S01]  /*0a50*/  PRMT R3, RZ, 0x7610, R3 ;  /* 0x00007610ff037816 */ /* 0x000fe20000000003 */
[----:B------:R-:W-:Y:S01]  /*0a60*/  IMAD.MOV.U32 R101, RZ, RZ, -0x1 ;  /* 0xffffffffff657424 */ /* 0x000fe200078e00ff */
[----:B------:R-:W-:Y:S01]  /*0a70*/  ISETP.GE.U32.AND P0, PT, R16, UR4, PT ;  /* 0x0000000410007c0c */ /* 0x000fe2000bf06070 */
[----:B------:R-:W-:Y:S02]  /*0a80*/  IMAD.MOV.U32 R100, RZ, RZ, -0x1 ;  /* 0xffffffffff647424 */ /* 0x000fe400078e00ff */
[----:B------:R-:W-:Y:S01]  /*0a90*/  IMAD.MOV.U32 R23, RZ, RZ, -0x1 ;  /* 0xffffffffff177424 */ /* 0x000fe200078e00ff */
[----:B------:R-:W-:-:S13]  /*0aa0*/  ISETP.GE.U32.AND.EX P0, PT, R17, UR5, PT, P0 ;  /* 0x0000000511007c0c */ /* 0x000fda000bf06100 */
[----:B------:R-:W-:Y:S05]  /*0ab0*/  @P0 BRA `(.L_x_8) ;  /* 0x00000004002c0947 */ /* 0x000fea0003800000 */
[----:B------:R-:W0:Y:S01]  /*0ac0*/  LDC.64 R26, c[0x0][0x628] ;  /* 0x00018a00ff1a7b82 */ /* 0x000e220000000a00 */
[----:B------:R-:W-:Y:S02]  /*0ad0*/  IMAD.MOV.U32 R10, RZ, RZ, R16 ;  /* 0x000000ffff0a7224 */ /* 0x000fe400078e0010 */
[----:B------:R-:W-:-:S05]  /*0ae0*/  IMAD.MOV.U32 R11, RZ, RZ, R17 ;  /* 0x000000ffff0b7224 */ /* 0x000fca00078e0011 */
[----:B------:R-:W1:Y:S08]  /*0af0*/  LDC R8, c[0x0][0x630] ;  /* 0x00018c00ff087b82 */ /* 0x000e700000000800 */
[----:B------:R-:W2:Y:S01]  /*0b00*/  LDC.64 R28, c[0x0][0x620] ;  /* 0x00018800ff1c7b82 */ /* 0x000ea20000000a00 */
[----:B0-----:R-:W-:-:S04]  /*0b10*/  ISETP.NE.U32.AND P0, PT, R26, RZ, PT ;  /* 0x000000ff1a00720c */ /* 0x001fc80003f05070 */
[----:B------:R-:W-:-:S13]  /*0b20*/  ISETP.NE.AND.EX P0, PT, R27, RZ, PT, P0 ;  /* 0x000000ff1b00720c */ /* 0x000fda0003f05300 */
[----:B-12---:R-:W-:Y:S05]  /*0b30*/  @!P0 BRA `(.L_x_9) ;  /* 0x0000000000288947 */ /* 0x006fea0003800000 */
[----:B------:R-:W0:Y:S02]  /*0b40*/  LDC R3, c[0x0][0x634] ;  /* 0x00018d00ff037b82 */ /* 0x000e240000000800 */
[----:B0-----:R-:W-:-:S05]  /*0b50*/  IADD3 R3, P0, R16, R3, RZ ;  /* 0x0000000310037210 */ /* 0x001fca0007f1e0ff */
[----:B------:R-:W-:-:S04]  /*0b60*/  IMAD.X R21, RZ, RZ, R17, P0 ;  /* 0x000000ffff157224 */ /* 0x000fc800000e0611 */
[----:B------:R-:W-:-:S04]  /*0b70*/  IMAD.WIDE.U32 R10, R21, R26, RZ ;  /* 0x0000001a150a7225 */ /* 0x000fc800078e00ff */
[----:B------:R-:W-:-:S04]  /*0b80*/  IMAD.WIDE.U32 R12, P0, R3, R27, R10 ;  /* 0x0000001b030c7225 */ /* 0x000fc8000780000a */
[----:B------:R-:W-:-:S04]  /*0b90*/  IMAD.WIDE.U32 R10, R3, R26, RZ ;  /* 0x0000001a030a7225 */ /* 0x000fc800078e00ff */
[----:B------:R-:W-:Y:S01]  /*0ba0*/  IMAD.X R15, RZ, RZ, RZ, P0 ;  /* 0x000000ffff0f7224 */ /* 0x000fe200000e06ff */
[----:B------:R-:W-:Y:S01]  /*0bb0*/  IADD3 RZ, P0, R11, R12, RZ ;  /* 0x0000000c0bff7210 */ /* 0x000fe20007f1e0ff */
[----:B------:R-:W-:-:S04]  /*0bc0*/  IMAD.MOV.U32 R14, RZ, RZ, R13 ;  /* 0x000000ffff0e7224 */ /* 0x000fc800078e000d */
[----:B------:R-:W-:-:S08]  /*0bd0*/  IMAD.WIDE.U32.X R10, R21, R27, R14, P0 ;  /* 0x0000001b150a7225 */ /* 0x000fd000000e040e */
.L_x_9:
[----:B------:R-:W0:Y:S01]  /*0be0*/  LDC.64 R32, c[0x0][0x640] ;  /* 0x00019000ff207b82 */ /* 0x000e220000000a00 */
[--C-:B------:R-:W-:Y:S01]  /*0bf0*/  SHF.R.U64 R27, R10, R8, R11.reuse ;  /* 0x000000080a1b7219 */ /* 0x100fe2000000120b */
[----:B------:R-:W-:Y:S01]  /*0c00*/  IMAD R31, R9, R24, R4 ;  /* 0x00000018091f7224 */ /* 0x000fe200078e0204 */
[----:B------:R-:W-:Y:S01]  /*0c10*/  SHF.R.U32.HI R3, RZ, R8, R11 ;  /* 0x00000008ff037219 */ /* 0x000fe2000001160b */
[----:B------:R-:W-:Y:S01]  /*0c20*/  IMAD.MOV.U32 R23, RZ, RZ, 0x1 ;  /* 0x00000001ff177424 */ /* 0x000fe200078e00ff */
[----:B------:R-:W-:-:S03]  /*0c30*/  IADD3 R5, P0, RZ, -R27, RZ ;  /* 0x8000001bff057210 */ /* 0x000fc60007f1e0ff */
[----:B------:R-:W1:Y:S02]  /*0c40*/  LDC R12, c[0x0][0x618] ;  /* 0x00018600ff0c7b82 */ /* 0x000e640000000800 */
[----:B------:R-:W-:Y:S02]  /*0c50*/  IMAD.X R3, RZ, RZ, ~R3, P0 ;  /* 0x000000ffff037224 */ /* 0x000fe400000e0e03 */
[----:B------:R-:W-:-:S04]  /*0c60*/  IMAD.WIDE.U32 R10, R5, R28, R16 ;  /* 0x0000001c050a7225 */ /* 0x000fc800078e0010 */
[----:B------:R-:W2:Y:S01]  /*0c70*/  LDC R20, c[0x0][0x608] ;  /* 0x00018200ff147b82 */ /* 0x000ea20000000800 */
[----:B------:R-:W-:Y:S02]  /*0c80*/  IMAD R8, R3, R28, RZ ;  /* 0x0000001c03087224 */ /* 0x000fe400078e02ff */
[----:B------:R-:W-:Y:S02]  /*0c90*/  IMAD.MOV.U32 R3, RZ, RZ, -0x1 ;  /* 0xffffffffff037424 */ /* 0x000fe400078e00ff */
[----:B------:R-:W-:-:S03]  /*0ca0*/  IMAD R5, R5, R29, R8 ;  /* 0x0000001d05057224 */ /* 0x000fc600078e0208 */
[----:B------:R-:W3:Y:S01]  /*0cb0*/  LDC R30, c[0x0][0x658] ;  /* 0x00019600ff1e7b82 */ /* 0x000ee20000000800 */
[----:B------:R-:W-:Y:S01]  /*0cc0*/  IMAD.IADD R5, R11, 0x1, R5 ;  /* 0x000000010b057824 */ /* 0x000fe200078e0205 */
[----:B0-----:R-:W-:-:S04]  /*0cd0*/  ISETP.NE.U32.AND P0, PT, R32, RZ, PT ;  /* 0x000000ff2000720c */ /* 0x001fc80003f05070 */
[----:B------:R-:W-:Y:S02]  /*0ce0*/  ISETP.NE.AND.EX P0, PT, R33, RZ, PT, P0 ;  /* 0x000000ff2100720c */ /* 0x000fe40003f05300 */
[----:B------:R-:W0:Y:S01]  /*0cf0*/  LDC R26, c[0x0][0x600] ;  /* 0x00018000ff1a7b82 */ /* 0x000e220000000800 */
[-CC-:B-1----:R-:W-:Y:S02]  /*0d00*/  SHF.R.U64 R14, R10, R12.reuse, R5.reuse ;  /* 0x0000000c0a0e7219 */ /* 0x182fe40000001205 */
[----:B------:R-:W-:-:S05]  /*0d10*/  SHF.R.U32.HI R5, RZ, R12, R5 ;  /* 0x0000000cff057219 */ /* 0x000fca0000011605 */
[----:B------:R-:W1:Y:S01]  /*0d20*/  LDC R15, c[0x0][0x648] ;  /* 0x00019200ff0f7b82 */ /* 0x000e620000000800 */
[-CC-:B--2---:R-:W-:Y:S02]  /*0d30*/  SHF.R.U64 R29, R14, R20.reuse, R5.reuse ;  /* 0x000000140e1d7219 */ /* 0x184fe40000001205 */
[----:B------:R-:W-:-:S05]  /*0d40*/  SHF.R.U32.HI R5, RZ, R20, R5 ;  /* 0x00000014ff057219 */ /* 0x000fca0000011605 */
[----:B------:R-:W2:Y:S01]  /*0d50*/  LDC R21, c[0x0][0x638] ;  /* 0x00018e00ff157b82 */ /* 0x000ea20000000800 */
[-CC-:B---3--:R-:W-:Y:S02]  /*0d60*/  SHF.R.U64 R20, R29, R30.reuse, R5.reuse ;  /* 0x0000001e1d147219 */ /* 0x188fe40000001205 */
[-C--:B------:R-:W-:Y:S02]  /*0d70*/  SHF.L.U32 R3, R3, R30.reuse, RZ ;  /* 0x0000001e03037219 */ /* 0x080fe400000006ff */
[----:B------:R-:W-:Y:S01]  /*0d80*/  SHF.R.U32.HI R5, RZ, R30, R5 ;  /* 0x0000001eff057219 */ /* 0x000fe20000011605 */
[----:B------:R-:W-:Y:S01]  /*0d90*/  IMAD.MOV.U32 R4, RZ, RZ, R20 ;  /* 0x000000ffff047224 */ /* 0x000fe200078e0014 */
[----:B------:R-:W-:Y:S01]  /*0da0*/  LOP3.LUT R12, RZ, R3, RZ, 0x33, !PT ;  /* 0x00000003ff0c7212 */ /* 0x000fe200078e33ff */
[----:B------:R-:W3:Y:S01]  /*0db0*/  LDC R25, c[0x0][0x610] ;  /* 0x00018400ff197b82 */ /* 0x000ee20000000800 */
[----:B------:R-:W-:Y:S05]  /*0dc0*/  @!P0 BRA `(.L_x_10) ;  /* 0x0000000000288947 */ /* 0x000fea0003800000 */
[----:B------:R-:W4:Y:S02]  /*0dd0*/  LDC R3, c[0x0][0x64c] ;  /* 0x00019300ff037b82 */ /* 0x000f240000000800 */
[----:B----4-:R-:W-:-:S05]  /*0de0*/  IADD3 R3, P0, R20, R3, RZ ;  /* 0x0000000314037210 */ /* 0x010fca0007f1e0ff */
        /* <DEDUP_REMOVED lines=8> */
.L_x_10:
[----:B-1----:R-:W-:Y:S01]  /*0e70*/  SHF.R.U64 R4, R4, R15, R5 ;  /* 0x0000000f04047219 */ /* 0x002fe20000001205 */
[----:B0-----:R-:W-:Y:S01]  /*0e80*/  VIADD R5, R26, 0xffffffff ;  /* 0xffffffff1a057836 */ /* 0x001fe20000000000 */
[----:B------:R-:W-:Y:S01]  /*0e90*/  SHF.L.U32 R3, R23, R30, RZ ;  /* 0x0000001e17037219 */ /* 0x000fe200000006ff */
[----:B------:R-:W-:Y:S01]  /*0ea0*/  IMAD.MOV.U32 R23, RZ, RZ, R27 ;  /* 0x000000ffff177224 */ /* 0x000fe200078e001b */
[----:B------:R-:W-:Y:S01]  /*0eb0*/  LOP3.LUT R12, R29, R12, RZ, 0xc0, !PT ;  /* 0x0000000c1d0c7212 */ /* 0x000fe200078ec0ff */
[----:B------:R-:W-:Y:S01]  /*0ec0*/  IMAD.MOV R8, RZ, RZ, -R4 ;  /* 0x000000ffff087224 */ /* 0x000fe200078e0a04 */
[----:B------:R-:W-:Y:S02]  /*0ed0*/  SEL R6, R6, R31, !P1 ;  /* 0x0000001f06067207 */ /* 0x000fe40004800000 */
[----:B------:R-:W-:Y:S01]  /*0ee0*/  LOP3.LUT R5, R14, R5, RZ, 0xc0, !PT ;  /* 0x000000050e057212 */ /* 0x000fe200078ec0ff */
[----:B------:R-:W-:Y:S02]  /*0ef0*/  IMAD R9, R3, R4, R12 ;  /* 0x0000000403097224 */ /* 0x000fe400078e020c */
[----:B--2---:R-:W-:-:S02]  /*0f00*/  IMAD R3, R8, R21, R20 ;  /* 0x0000001508037224 */ /* 0x004fc400078e0214 */
[----:B---3--:R-:W-:Y:S02]  /*0f10*/  IMAD R6, R9, R25, R6 ;  /* 0x0000001909067224 */ /* 0x008fe400078e0206 */
[----:B------:R-:W-:Y:S02]  /*0f20*/  IMAD R101, R3, R26, R5 ;  /* 0x0000001a03657224 */ /* 0x000fe400078e0205 */
[----:B------:R-:W-:-:S03]  /*0f30*/  IMAD.MOV.U32 R4, RZ, RZ, 0x1 ;  /* 0x00000001ff047424 */ /* 0x000fc600078e00ff */
[----:B------:R-:W-:Y:S02]  /*0f40*/  SEL R100, R101, R6, !P1 ;  /* 0x0000000665647207 */ /* 0x000fe40004800000 */
[----:B------:R-:W-:Y:S02]  /*0f50*/  PRMT R3, R4, 0x7610, R3 ;  /* 0x0000761004037816 */ /* 0x000fe40000000003 */
[----:B------:R-:W-:-:S07]  /*0f60*/  SEL R101, R6, R101, !P1 ;  /* 0x0000006506657207 */ /* 0x000fce0004800000 */
.L_x_8:
[----:B------:R-:W-:-:S08]  /*0f70*/  NOP ;  /* 0x0000000000007918 */ /* 0x000fd00000000000 */
[----:B------:R-:W0:Y:S02]  /*0f80*/  USETMAXREG.TRY_ALLOC.CTAPOOL UP0, 0xe8 ;  /* 0x000000e8000079c8 */ /* 0x000e240008000600 */
[----:B0-----:R-:W-:-:S13]  /*0f90*/  PLOP3.LUT P0, PT, PT, PT, UP0, 0x80, 0x0 ;  /* 0x000000000000781c */ /* 0x001fda0003f0f008 */
[----:B------:R-:W-:Y:S05]  /*0fa0*/  @!P0 BRA `(.L_x_8) ;  /* 0xfffffffc00f08947 */ /* 0x000fea000383ffff */
[----:B------:R-:W-:Y:S01]  /*0fb0*/  ULDC.64 UR4, c[0x0][0x598] ;  /* 0x0001660000047ab9 */ /* 0x000fe20000000a00 */
[----:B------:R-:W-:Y:S01]  /*0fc0*/  ULDC.64 UR38, c[0x0][0x208] ;  /* 0x0000820000267ab9 */ /* 0x000fe20000000a00 */
[----:B------:R-:W-:-:S04]  /*0fd0*/  ISETP.NE.U32.AND P0, PT, RZ, UR4, PT ;  /* 0x00000004ff007c0c */ /* 0x000fc8000bf05070 */
[----:B------:R-:W-:-:S13]  /*0fe0*/  ISETP.NE.AND.EX P0, PT, RZ, UR5, PT, P0 ;  /* 0x00000005ff007c0c */ /* 0x000fda000bf05300 */
[----:B------:R-:W-:Y:S05]  /*0ff0*/  @!P0 BRA `(.L_x_11) ;  /* 0x00000000001c8947 */ /* 0x000fea0003800000 */
[----:B------:R-:W0:Y:S02]  /*1000*/  LDC.64 R4, c[0x0][0x598] ;  /* 0x00016600ff047b82 */ /* 0x000e240000000a00 */
[----:B0-----:R-:W2:Y:S02]  /*1010*/  LDG.E.64 R4, desc[UR38][R4.64] ;  /* 0x0000002604047981 */ /* 0x001ea4000c1e1b00 */
[----:B--2---:R-:W-:-:S04]  /*1020*/  ISETP.NE.U32.AND P0, PT, R4, RZ, PT ;  /* 0x000000ff0400720c */ /* 0x004fc80003f05070 */
[----:B------:R-:W-:-:S13]  /*1030*/  ISETP.NE.AND.EX P0, PT, R5, RZ, PT, P0 ;  /* 0x000000ff0500720c */ /* 0x000fda0003f05300 */
[----:B------:R-:W-:Y:S05]  /*1040*/  @!P0 BRA `(.L_x_11) ;  /* 0x0000000000088947 */ /* 0x000fea0003800000 */
[----:B------:R0:W5:Y:S01]  /*1050*/  LD.E R90, desc[UR38][R4.64] ;  /* 0x00000026045a7980 */ /* 0x000162000c101900 */
[----:B------:R-:W-:Y:S05]  /*1060*/  BRA `(.L_x_12) ;  /* 0x0000000000247947 */ /* 0x000fea0003800000 */
.L_x_11:
[----:B------:R-:W-:Y:S02]  /*1070*/  ULDC.64 UR4, c[0x0][0x588] ;  /* 0x0001620000047ab9 */ /* 0x000fe40000000a00 */
[----:B------:R-:W-:-:S04]  /*1080*/  ISETP.NE.U32.AND P0, PT, RZ, UR4, PT ;  /* 0x00000004ff007c0c */ /* 0x000fc8000bf05070 */
[----:B------:R-:W-:-:S13]  /*1090*/  ISETP.NE.AND.EX P0, PT, RZ, UR5, PT, P0 ;  /* 0x00000005ff007c0c */ /* 0x000fda000bf05300 */
[----:B------:R-:W-:Y:S05]  /*10a0*/  @!P0 BRA `(.L_x_13) ;  /* 0x00000000000c8947 */ /* 0x000fea0003800000 */
[----:B------:R-:W0:Y:S02]  /*10b0*/  LDC.64 R90, c[0x0][0x588] ;  /* 0x00016200ff5a7b82 */ /* 0x000e240000000a00 */
[----:B0-----:R1:W5:Y:S01]  /*10c0*/  LDG.E R90, desc[UR38][R90.64] ;  /* 0x000000265a5a7981 */ /* 0x001362000c1e1900 */
[----:B------:R-:W-:Y:S05]  /*10d0*/  BRA `(.L_x_12) ;  /* 0x0000000000087947 */ /* 0x000fea0003800000 */
.L_x_13:
[----:B------:R-:W-:Y:S02]  /*10e0*/  ULDC UR4, c[0x0][0x580] ;  /* 0x0001600000047ab9 */ /* 0x000fe40000000800 */
[----:B------:R-:W-:-:S07]  /*10f0*/  IMAD.U32 R90, RZ, RZ, UR4 ;  /* 0x00000004ff5a7e24 */ /* 0x000fce000f8e00ff */
.L_x_12:
[----:B------:R-:W-:Y:S02]  /*1100*/  ULDC.64 UR4, c[0x0][0x5a0] ;  /* 0x0001680000047ab9 */ /* 0x000fe40000000a00 */
[----:B------:R-:W-:-:S04]  /*1110*/  ISETP.NE.U32.AND P0, PT, RZ, UR4, PT ;  /* 0x00000004ff007c0c */ /* 0x000fc8000bf05070 */
[----:B------:R-:W-:-:S13]  /*1120*/  ISETP.NE.AND.EX P0, PT, RZ, UR5, PT, P0 ;  /* 0x00000005ff007c0c */ /* 0x000fda000bf05300 */
[----:B------:R-:W-:Y:S05]  /*1130*/  @!P0 BRA `(.L_x_14) ;  /* 0x00000000001c8947 */ /* 0x000fea0003800000 */
[----:B0-----:R-:W0:Y:S02]  /*1140*/  LDC.64 R4, c[0x0][0x5a0] ;  /* 0x00016800ff047b82 */ /* 0x001e240000000a00 */
[----:B0-----:R-:W2:Y:S02]  /*1150*/  LDG.E.64 R4, desc[UR38][R4.64] ;  /* 0x0000002604047981 */ /* 0x001ea4000c1e1b00 */
[----:B--2---:R-:W-:-:S04]  /*1160*/  ISETP.NE.U32.AND P0, PT, R4, RZ, PT ;  /* 0x000000ff0400720c */ /* 0x004fc80003f05070 */
[----:B------:R-:W-:-:S13]  /*1170*/  ISETP.NE.AND.EX P0, PT, R5, RZ, PT, P0 ;  /* 0x000000ff0500720c */ /* 0x000fda0003f05300 */
[----:B------:R-:W-:Y:S05]  /*1180*/  @!P0 BRA `(.L_x_14) ;  /* 0x0000000000088947 */ /* 0x000fea0003800000 */
[----:B-1----:R0:W5:Y:S01]  /*1190*/  LD.E R91, desc[UR38][R4.64] ;  /* 0x00000026045b7980 */ /* 0x002162000c101900 */
[----:B------:R-:W-:Y:S05]  /*11a0*/  BRA `(.L_x_15) ;  /* 0x0000000000247947 */ /* 0x000fea0003800000 */
.L_x_14:
[----:B------:R-:W-:Y:S02]  /*11b0*/  ULDC.64 UR4, c[0x0][0x590] ;  /* 0x0001640000047ab9 */ /* 0x000fe40000000a00 */
[----:B------:R-:W-:-:S04]  /*11c0*/  ISETP.NE.U32.AND P0, PT, RZ, UR4, PT ;  /* 0x00000004ff007c0c */ /* 0x000fc8000bf05070 */
[----:B------:R-:W-:-:S13]  /*11d0*/  ISETP.NE.AND.EX P0, PT, RZ, UR5, PT, P0 ;  /* 0x00000005ff007c0c */ /* 0x000fda000bf05300 */
[----:B------:R-:W-:Y:S05]  /*11e0*/  @!P0 BRA `(.L_x_16) ;  /* 0x00000000000c8947 */ /* 0x000fea0003800000 */
[----:B0-----:R-:W1:Y:S02]  /*11f0*/  LDC.64 R4, c[0x0][0x590] ;  /* 0x00016400ff047b82 */ /* 0x001e640000000a00 */
[----:B-1----:R1:W5:Y:S01]  /*1200*/  LDG.E R91, desc[UR38][R4.64] ;  /* 0x00000026045b7981 */ /* 0x002362000c1e1900 */
[----:B------:R-:W-:Y:S05]  /*1210*/  BRA `(.L_x_15) ;  /* 0x0000000000087947 */ /* 0x000fea0003800000 */
.L_x_16:
[----:B------:R-:W-:Y:S02]  /*1220*/  ULDC UR4, c[0x0][0x584] ;  /* 0x0001610000047ab9 */ /* 0x000fe40000000800 */
[----:B-1----:R-:W-:-:S07]  /*1230*/  IMAD.U32 R91, RZ, RZ, UR4 ;  /* 0x00000004ff5b7e24 */ /* 0x002fce000f8e00ff */
.L_x_15:
[----:B------:R-:W-:-:S13]  /*1240*/  LOP3.LUT P0, RZ, R3, 0xff, RZ, 0xc0, !PT ;  /* 0x000000ff03ff7812 */ /* 0x000fda000780c0ff */
[----:B------:R-:W-:Y:S05]  /*1250*/  @!P0 EXIT ;  /* 0x000000000000894d */ /* 0x000fea0003800000 */
[----:B------:R-:W2:Y:S01]  /*1260*/  LDC R93, c[0x0][0x658] ;  /* 0x00019600ff5d7b82 */ /* 0x000ea20000000800 */
[----:B------:R-:W-:Y:S01]  /*1270*/  ULDC.64 UR6, c[0x0][0x288] ;  /* 0x0000a20000067ab9 */ /* 0x000fe20000000a00 */
[----:B------:R-:W-:Y:S01]  /*1280*/  LOP3.LUT R7, R7, 0x1, RZ, 0xc0, !PT ;  /* 0x0000000107077812 */ /* 0x000fe200078ec0ff */
[----:B------:R-:W-:Y:S01]  /*1290*/  UIADD3 UR4, UR7, 0x7f, URZ ;  /* 0x0000007f07047890 */ /* 0x000fe2000fffe03f */
[----:B------:R-:W-:Y:S01]  /*12a0*/  SHF.R.U32.HI R3, RZ, 0x1, R0 ;  /* 0x00000001ff037819 */ /* 0x000fe20000011600 */
[----:B01----:R-:W-:Y:S01]  /*12b0*/  IMAD.MOV.U32 R4, RZ, RZ, -0x1 ;  /* 0xffffffffff047424 */ /* 0x003fe200078e00ff */
[----:B------:R-:W-:Y:S01]  /*12c0*/  SHF.R.U32.HI R0, RZ, 0x2, R94 ;  /* 0x00000002ff007819 */ /* 0x000fe2000001165e */
[----:B------:R-:W-:Y:S01]  /*12d0*/  USHF.R.S32.HI UR5, URZ, 0x1f, UR4 ;  /* 0x0000001f3f057899 */ /* 0x000fe20008011404 */
[----:B------:R-:W0:Y:S01]  /*12e0*/  LDC R96, c[0x0][0x600] ;  /* 0x00018000ff607b82 */ /* 0x000e220000000800 */
[----:B------:R-:W-:Y:S01]  /*12f0*/  IMAD.SHL.U32 R9, R7, 0x40, RZ ;  /* 0x0000004007097824 */ /* 0x000fe200078e00ff */
[----:B------:R-:W-:Y:S01]  /*1300*/  LOP3.LUT R0, R0, 0x7, RZ, 0xc0, !PT ;  /* 0x0000000700007812 */ /* 0x000fe200078ec0ff */
[----:B------:R-:W-:Y:S01]  /*1310*/  ULEA.HI UR5, UR5, UR4, URZ, 0x7 ;  /* 0x0000000405057291 */ /* 0x000fe2000f8f383f */
[----:B------:R-:W-:Y:S01]  /*1320*/  LOP3.LUT R3, R3, 0x30, RZ, 0xc0, !PT ;  /* 0x0000003003037812 */ /* 0x000fe200078ec0ff */
[----:B------:R-:W-:Y:S01]  /*1330*/  IMAD.MOV.U32 R6, RZ, RZ, 0x1 ;  /* 0x00000001ff067424 */ /* 0x000fe200078e00ff */
[--C-:B------:R-:W-:Y:S01]  /*1340*/  LOP3.LUT R88, R9, 0x40, R0.reuse, 0xe2, !PT ;  /* 0x0000004009587812 */ /* 0x100fe200078ee200 */
[----:B------:R-:W-:Y:S01]  /*1350*/  USHF.R.S32.HI UR43, URZ, 0x7, UR5 ;  /* 0x000000073f2b7899 */ /* 0x000fe20008011405 */
[----:B------:R-:W-:Y:S01]  /*1360*/  IADD3 R0, RZ, -R3, -R0 ;  /* 0x80000003ff007210 */ /* 0x000fe20007ffe800 */
[----:B------:R-:W-:Y:S01]  /*1370*/  IMAD.U32 R5, RZ, RZ, UR6 ;  /* 0x00000006ff057e24 */ /* 0x000fe2000f8e00ff */
[C---:B------:R-:W-:Y:S01]  /*1380*/  LOP3.LUT R92, R94.reuse, 0x3, RZ, 0xc0, !PT ;  /* 0x000000035e5c7812 */ /* 0x040fe200078ec0ff */
[----:B------:R-:W-:Y:S01]  /*1390*/  UISETP.LT.AND UP0, UPT, UR43, 0x1, UPT ;  /* 0x000000012b00788c */ /* 0x000fe2000bf01270 */
[----:B------:R-:W-:Y:S01]  /*13a0*/  LOP3.LUT R95, R94, 0x80, RZ, 0xc0, !PT ;  /* 0x000000805e5f7812 */ /* 0x000fe200078ec0ff */
[----:B------:R-:W-:Y:S01]  /*13b0*/  IMAD R0, R7, -0x40, R0 ;  /* 0xffffffc007007824 */ /* 0x000fe200078e0200 */
[----:B------:R-:W-:Y:S01]  /*13c0*/  ULDC UR4, c[0x0][0x284] ;  /* 0x0000a10000047ab9 */ /* 0x000fe20000000800 */
[----:B------:R-:W-:Y:S01]  /*13d0*/  USEL UR44, UR43, 0x1, UP0 ;  /* 0x000000012b2c7887 */ /* 0x000fe20008000000 */
[----:B--2---:R-:W-:Y:S01]  /*13e0*/  SHF.L.U32 R4, R4, R93, RZ ;  /* 0x0000005d04047219 */ /* 0x004fe200000006ff */
[----:B------:R-:W-:Y:S01]  /*13f0*/  IMAD R92, R92, -0x2, R5 ;  /* 0xfffffffe5c5c7824 */ /* 0x000fe200078e0205 */
[----:B------:R-:W-:Y:S01]  /*1400*/  LOP3.LUT R88, R88, R3, RZ, 0xfc, !PT ;  /* 0x0000000358587212 */ /* 0x000fe200078efcff */
[----:B------:R-:W-:Y:S01]  /*1410*/  IMAD.SHL.U32 R94, R94, 0x2, RZ ;  /* 0x000000025e5e7824 */ /* 0x000fe200078e00ff */
[----:B------:R-:W-:Y:S01]  /*1420*/  SHF.L.U32 R93, R6, R93, RZ ;  /* 0x0000005d065d7219 */ /* 0x000fe200000006ff */
[----:B------:R-:W-:Y:S01]  /*1430*/  VIADD R98, R0, UR4 ;  /* 0x0000000400627c36 */ /* 0x000fe20008000000 */
[----:B------:R-:W-:Y:S01]  /*1440*/  SHF.R.U32.HI R95, RZ, 0x7, R95 ;  /* 0x00000007ff5f7819 */ /* 0x000fe2000001165f */
[----:B------:R-:W-:Y:S01]  /*1450*/  IMAD.MOV.U32 R89, RZ, RZ, RZ ;  /* 0x000000ffff597224 */ /* 0x000fe200078e00ff */
[----:B------:R-:W-:Y:S01]  /*1460*/  LOP3.LUT R97, RZ, R4, RZ, 0x33, !PT ;  /* 0x00000004ff617212 */ /* 0x000fe200078e33ff */
[----:B0-----:R-:W-:Y:S01]  /*1470*/  VIADD R96, R96, 0xffffffff ;  /* 0xffffffff60607836 */ /* 0x001fe20000000000 */
[----:B------:R-:W-:Y:S01]  /*1480*/  UIADD3 UR44, UR43, -UR44, URZ ;  /* 0x8000002c2b2c7290 */ /* 0x000fe2000fffe03f */
[----:B------:R-:W-:Y:S01]  /*1490*/  UMOV UR40, URZ ;  /* 0x0000003f00287c82 */ /* 0x000fe20008000000 */
[----:B------:R-:W-:-:S10]  /*14a0*/  UMOV UR41, URZ ;  /* 0x0000003f00297c82 */ /* 0x000fd40008000000 */
.L_x_168:
[----:B0-----:R-:W0:Y:S01]  /*14b0*/  SHFL.IDX PT, R0, R95, RZ, 0x1f ;  /* 0x00001fff5f007589 */ /* 0x001e2200000e0000 */
[----:B-1----:R-:W1:Y:S01]  /*14c0*/  S2UR UR7, SR_CgaCtaId ;  /* 0x00000000000779c3 */ /* 0x002e620000008800 */
[----:B------:R-:W-:Y:S01]  /*14d0*/  UMOV UR6, 0x400 ;  /* 0x0000040000067882 */ /* 0x000fe20000000000 */
[----:B0-----:R-:W-:Y:S01]  /*14e0*/  R2UR UR4, R0 ;  /* 0x00000000000472ca */ /* 0x001fe200000e0000 */
[----:B-1----:R-:W-:-:S12]  /*14f0*/  ULEA UR6, UR7, UR6, 0x18 ;  /* 0x0000000607067291 */ /* 0x002fd8000f8ec03f */
[----:B------:R-:W-:-:S04]  /*1500*/  ULEA.HI UR5, UR4, UR4, URZ, 0x1 ;  /* 0x0000000404057291 */ /* 0x000fc8000f8f083f */
[----:B------:R-:W-:-:S04]  /*1510*/  ULOP3.LUT UR5, UR5, 0x7fffe, URZ, 0xc0, !UPT ;  /* 0x0007fffe05057892 */ /* 0x000fc8000f8ec03f */
[----:B------:R-:W-:-:S03]  /*1520*/  UIADD3 UR5, UR4, -UR5, URZ ;  /* 0x8000000504057290 */ /* 0x000fc6000fffe03f */
[----:B------:R-:W-:Y:S01]  /*1530*/  ULDC UR4, c[0x0][0x28c] ;  /* 0x0000a30000047ab9 */ /* 0x000fe20000000800 */
[----:B------:R-:W-:Y:S01]  /*1540*/  ULEA UR5, UR5, UR6, 0xd ;  /* 0x0000000605057291 */ /* 0x000fe2000f8e683f */
[----:B------:R-:W-:-:S03]  /*1550*/  ISETP.LT.AND P0, PT, RZ, UR4, PT ;  /* 0x00000004ff007c0c */ /* 0x000fc6000bf01270 */
[----:B------:R-:W-:-:S04]  /*1560*/  UIADD3 UR5, UR5, 0x180, URZ ;  /* 0x0000018005057890 */ /* 0x000fc8000fffe03f */
[----:B------:R-:W-:-:S04]  /*1570*/  USHF.R.U32.HI UR5, URZ, 0x4, UR5 ;  /* 0x000000043f057899 */ /* 0x000fc80008011605 */
[----:B------:R-:W-:-:S04]  /*1580*/  ULOP3.LUT UR5, UR5, 0x3fff, URZ, 0xc0, !UPT ;  /* 0x00003fff05057892 */ /* 0x000fc8000f8ec03f */
[----:B------:R-:W-:Y:S01]  /*1590*/  ULOP3.LUT UR45, UR5, 0x10000, URZ, 0xfc, !UPT ;  /* 0x00010000052d7892 */ /* 0x000fe2000f8efc3f */
[----:B----4-:R-:W-:Y:S11]  /*15a0*/  @P0 BRA `(.L_x_17) ;  /* 0x0000000000400947 */ /* 0x010ff60003800000 */
[----:B------:R-:W-:Y:S01]  /*15b0*/  MOV R0, 0x0 ;  /* 0x0000000000007802 */ /* 0x000fe20000000f00 */
[----:B------:R-:W-:Y:S01]  /*15c0*/  ULDC.64 UR4, c[0x4][0x68] ;  /* 0x01001a0000047ab9 */ /* 0x000fe20000000a00 */
[----:B------:R-:W-:Y:S01]  /*15d0*/  ULDC.64 UR6, c[0x4][0x8] ;  /* 0x0100020000067ab9 */ /* 0x000fe20000000a00 */
[----:B------:R-:W-:Y:S01]  /*15e0*/  IMAD.U32 R4, RZ, RZ, UR4 ;  /* 0x00000004ff047e24 */ /* 0x000fe2000f8e00ff */
[----:B------:R0:W1:Y:S01]  /*15f0*/  LDC.64 R14, c[0x4][R0] ;  /* 0x01000000000e7b82 */ /* 0x0000620000000a00 */
[----:B------:R-:W-:Y:S01]  /*1600*/  IMAD.U32 R5, RZ, RZ, UR5 ;  /* 0x00000005ff057e24 */ /* 0x000fe2000f8e00ff */
[----:B------:R-:W-:Y:S01]  /*1610*/  ULDC.64 UR4, c[0x4][0x70] ;  /* 0x01001c0000047ab9 */ /* 0x000fe20000000a00 */
[----:B------:R-:W-:Y:S02]  /*1620*/  IMAD.U32 R10, RZ, RZ, UR6 ;  /* 0x00000006ff0a7e24 */ /* 0x000fe4000f8e00ff */
[----:B------:R-:W-:Y:S02]  /*1630*/  IMAD.U32 R6, RZ, RZ, UR4 ;  /* 0x00000004ff067e24 */ /* 0x000fe4000f8e00ff */
[----:B------:R-:W-:-:S02]  /*1640*/  IMAD.U32 R7, RZ, RZ, UR5 ;  /* 0x00000005ff077e24 */ /* 0x000fc4000f8e00ff */
[----:B------:R-:W-:Y:S02]  /*1650*/  IMAD.U32 R11, RZ, RZ, UR7 ;  /* 0x00000007ff0b7e24 */ /* 0x000fe4000f8e00ff */
[----:B------:R-:W-:Y:S02]  /*1660*/  IMAD.MOV.U32 R8, RZ, RZ, 0x1e1 ;  /* 0x000001e1ff087424 */ /* 0x000fe400078e00ff */
[----:B------:R-:W-:Y:S02]  /*1670*/  IMAD.MOV.U32 R12, RZ, RZ, 0x1 ;  /* 0x00000001ff0c7424 */ /* 0x000fe400078e00ff */
[----:B0-----:R-:W-:-:S07]  /*1680*/  IMAD.MOV.U32 R13, RZ, RZ, RZ ;  /* 0x000000ffff0d7224 */ /* 0x001fce00078e00ff */
[----:B------:R-:W-:-:S07]  /*1690*/  LEPC R20, `(.L_x_17) ;  /* 0x000000001014794e */ /* 0x000fce0000000000 */
[----:B-1---5:R-:W-:Y:S05]  /*16a0*/  CALL.ABS.NOINC R14 ;  /* 0x000000000e007343 */ /* 0x022fea0003c00000 */
.L_x_17:
[----:B------:R-:W-:-:S04]  /*16b0*/  LOP3.LUT R0, R18, 0x1, RZ, 0xfc, !PT ;  /* 0x0000000112007812 */ /* 0x000fc800078efcff */
[----:B------:R-:W-:-:S13]  /*16c0*/  ISETP.NE.AND P0, PT, R0, 0x3, PT ;  /* 0x000000030000780c */ /* 0x000fda0003f05270 */
[----:B------:R-:W-:Y:S05]  /*16d0*/  @!P0 BRA `(.L_x_18) ;  /* 0x0000000000048947 */ /* 0x000fea0003800000 */
[----:B------:R-:W-:Y:S01]  /*16e0*/  BPT.TRAP 0x1 ;  /* 0x000000040000795c */ /* 0x000fe20000300000 */
.L_x_18:
[----:B------:R-:W0:Y:S01]  /*16f0*/  S2UR UR5, SR_CgaCtaId ;  /* 0x00000000000579c3 */ /* 0x000e220000008800 */
[----:B------:R-:W-:Y:S01]  /*1700*/  UMOV UR4, 0x400 ;  /* 0x0000040000047882 */ /* 0x000fe20000000000 */
[----:B------:R-:W-:Y:S02]  /*1710*/  IMAD.U32 R0, RZ, RZ, UR40 ;  /* 0x00000028ff007e24 */ /* 0x000fe4000f8e00ff */
[----:B------:R-:W-:-:S03]  /*1720*/  IMAD.U32 R3, RZ, RZ, UR41 ;  /* 0x00000029ff037e24 */ /* 0x000fc6000f8e00ff */
[----:B------:R-:W-:Y:S01]  /*1730*/  SHF.L.U32 R0, R0, 0x1f, RZ ;  /* 0x0000001f00007819 */ /* 0x000fe200000006ff */
[----:B0-----:R-:W-:-:S06]  /*1740*/  ULEA UR4, UR5, UR4, 0x18 ;  /* 0x0000000405047291 */ /* 0x001fcc000f8ec03f */
[----:B------:R-:W-:-:S04]  /*1750*/  IMAD.U32 R6, RZ, RZ, UR4 ;  /* 0x00000004ff067e24 */ /* 0x000fc8000f8e00ff */
[----:B------:R-:W-:-:S04]  /*1760*/  IMAD R3, R3, 0x8, R6 ;  /* 0x0000000803037824 */ /* 0x000fc800078e0206 */
[----:B------:R0:W1:Y:S01]  /*1770*/  SYNCS.PHASECHK.TRANS64.TRYWAIT P1, [R3+URZ], R0 ;  /* 0x00000000030075a7 */ /* 0x000062000802017f */
[----:B------:R-:W-:Y:S05]  /*1780*/  @!P0 BRA `(.L_x_19) ;  /* 0x0000000000048947 */ /* 0x000fea0003800000 */
[----:B------:R-:W-:Y:S01]  /*1790*/  BPT.TRAP 0x1 ;  /* 0x000000040000795c */ /* 0x000fe20000300000 */
.L_x_19:
[----:B------:R-:W-:-:S05]  /*17a0*/  IMAD.U32 R4, RZ, RZ, UR44 ;  /* 0x0000002cff047e24 */ /* 0x000fca000f8e00ff */
[----:B------:R-:W-:Y:S01]  /*17b0*/  ISETP.GE.AND P2, PT, R4, 0x1, PT ;  /* 0x000000010400780c */ /* 0x000fe20003f46270 */
[----:B-1----:R-:W-:-:S12]  /*17c0*/  @P1 BRA `(.L_x_20) ;  /* 0x0000000000081947 */ /* 0x002fd80003800000 */
[----:B------:R-:W1:Y:S02]  /*17d0*/  SYNCS.PHASECHK.TRANS64.TRYWAIT P1, [R3+URZ], R0 ;  /* 0x00000000030075a7 */ /* 0x000e64000802017f */
[----:B-1----:R-:W-:Y:S05]  /*17e0*/  @!P1 BRA `(.L_x_21) ;  /* 0x0000005800889947 */ /* 0x002fea0003800000 */
.L_x_20:
[----:B------:R-:W-:Y:S05]  /*17f0*/  WARPSYNC.ALL ;  /* 0x0000000000007948 */ /* 0x000fea0003800000 */
[----:B------:R-:W-:Y:S01]  /*1800*/  R2UR UR4, R6 ;  /* 0x00000000060472ca */ /* 0x000fe200000e0000 */
[----:B------:R-:W-:Y:S01]  /*1810*/  ULEA UR5, UR41, UR45, 0xa ;  /* 0x0000002d29057291 */ /* 0x000fe2000f8e503f */
[----:B------:R-:W-:Y:S01]  /*1820*/  WARPGROUP.ARRIVE ;  /* 0x00000000000079c5 */ /* 0x000fe20000000000 */
[----:B------:R-:W-:Y:S01]  /*1830*/  UMOV UR9, 0x40000040 ;  /* 0x4000004000097882 */ /* 0x000fe20000000000 */
[----:B------:R-:W-:-:S04]  /*1840*/  UMOV UR11, 0x40000040 ;  /* 0x40000040000b7882 */ /* 0x000fc80000000000 */
[----:B------:R-:W-:-:S05]  /*1850*/  UMOV UR8, UR5 ;  /* 0x0000000500087c82 */ /* 0x000fca0008000000 */
[----:B------:R-:W-:-:S04]  /*1860*/  UIADD3 UR4, UR4, 0x1c180, URZ ;  /* 0x0001c18004047890 */ /* 0x000fc8000fffe03f */
[----:B------:R-:W-:-:S04]  /*1870*/  USHF.R.U32.HI UR4, URZ, 0x4, UR4 ;  /* 0x000000043f047899 */ /* 0x000fc80008011604 */
[----:B------:R-:W-:-:S04]  /*1880*/  ULOP3.LUT UR4, UR4, 0x3fff, URZ, 0xc0, !UPT ;  /* 0x00003fff04047892 */ /* 0x000fc8000f8ec03f */
[----:B------:R-:W-:-:S04]  /*1890*/  ULOP3.LUT UR4, UR4, 0x10000, URZ, 0xfc, !UPT ;  /* 0x0001000004047892 */ /* 0x000fc8000f8efc3f */
[----:B------:R-:W-:-:S07]  /*18a0*/  ULEA UR6, UR41, UR4, 0xa ;  /* 0x0000000429067291 */ /* 0x000fce000f8e503f */
[----:B------:R-:W-:Y:S02]  /*18b0*/  UMOV UR10, UR6 ;  /* 0x00000006000a7c82 */ /* 0x000fe40008000000 */
[----:B------:R-:W-:Y:S01]  /*18c0*/  IGMMA.64x128x32.S8.S8 R24, gdesc[UR8], RZ, !UPT, gsb0 ;  /* 0x03600000081879f1 */ /* 0x000fe2000c0410ff */
[----:B------:R-:W-:Y:S02]  /*18d0*/  UIADD3 UR8, UR5, 0x2, URZ ;  /* 0x0000000205087890 */ /* 0x000fe4000fffe03f */
[----:B------:R-:W-:Y:S01]  /*18e0*/  UIADD3 UR10, UR6, 0x2, URZ ;  /* 0x00000002060a7890 */ /* 0x000fe2000fffe03f */
[----:B------:R-:W-:Y:S01]  /*18f0*/  UMOV UR9, 0x40000040 ;  /* 0x4000004000097882 */ /* 0x000fe20000000000 */
[----:B------:R-:W-:Y:S01]  /*1900*/  UMOV UR11, 0x40000040 ;  /* 0x40000040000b7882 */ /* 0x000fe20000000000 */
[----:B------:R-:W-:Y:S02]  /*1910*/  WARPGROUP.DEPBAR.LE gsb0, 0x0 ;  /* 0x00008000000079c5 */ /* 0x000fe40000010000 */
[----:B------:R-:W-:-:S06]  /*1920*/  WARPGROUP.ARRIVE ;  /* 0x00000000000079c5 */ /* 0x000fcc0000000000 */
[----:B------:R-:W-:Y:S01]  /*1930*/  IGMMA.64x128x32.S8.S8 R24, gdesc[UR8], R24, gsb0 ;  /* 0x03600000081879f1 */ /* 0x000fe20008041018 */
        /* <DEDUP_REMOVED lines=13> */
[----:B------:R-:W-:Y:S03]  /*1a10*/  IGMMA.64x128x32.S8.S8 R24, gdesc[UR8], R24, gsb0 ;  /* 0x03600000081879f1 */ /* 0x000fe60008041018 */
[----:B------:R-:W-:Y:S02]  /*1a20*/  WARPGROUP.DEPBAR.LE gsb0, 0x0 ;  /* 0x00008000000079c5 */ /* 0x000fe40000010000 */
[----:B------:R-:W-:Y:S05]  /*1a30*/  @!P2 BRA `(.L_x_22) ;  /* 0x000000040028a947 */ /* 0x000fea0003800000 */
[----:B------:R-:W-:Y:S01]  /*1a40*/  UIADD3 UR5, UR41, 0x1, URZ ;  /* 0x0000000129057890 */ /* 0x000fe2000fffe03f */
[----:B01----:R-:W-:Y:S02]  /*1a50*/  IMAD.U32 R0, RZ, RZ, UR44 ;  /* 0x0000002cff007e24 */ /* 0x003fe4000f8e00ff */
[----:B------:R-:W-:Y:S01]  /*1a60*/  IMAD.U32 R3, RZ, RZ, UR41 ;  /* 0x00000029ff037e24 */ /* 0x000fe2000f8e00ff */
[----:B------:R-:W-:-:S04]  /*1a70*/  UISETP.NE.AND UP0, UPT, UR5, 0x7, UPT ;  /* 0x000000070500788c */ /* 0x000fc8000bf05270 */
[----:B------:R-:W-:Y:S02]  /*1a80*/  USEL UR6, URZ, 0x1, UP0 ;  /* 0x000000013f067887 */ /* 0x000fe40008000000 */
[----:B------:R-:W-:Y:S02]  /*1a90*/  USEL UR5, UR5, URZ, UP0 ;  /* 0x0000003f05057287 */ /* 0x000fe40008000000 */
[----:B------:R-:W-:-:S06]  /*1aa0*/  ULOP3.LUT UR6, UR40, UR6, URZ, 0x3c, !UPT ;  /* 0x0000000628067292 */ /* 0x000fcc000f8e3c3f */
[----:B------:R-:W-:-:S07]  /*1ab0*/  IMAD.U32 R7, RZ, RZ, UR6 ;  /* 0x00000006ff077e24 */ /* 0x000fce000f8e00ff */
.L_x_29:
[----:B------:R-:W-:Y:S05]  /*1ac0*/  @!P0 BRA `(.L_x_23) ;  /* 0x0000000000048947 */ /* 0x000fea0003800000 */
[----:B------:R-:W-:Y:S01]  /*1ad0*/  BPT.TRAP 0x1 ;  /* 0x000000040000795c */ /* 0x000fe20000300000 */
.L_x_23:
[----:B------:R-:W0:Y:S01]  /*1ae0*/  S2UR UR7, SR_CgaCtaId ;  /* 0x00000000000779c3 */ /* 0x000e220000008800 */
[----:B------:R-:W-:Y:S01]  /*1af0*/  UMOV UR6, 0x400 ;  /* 0x0000040000067882 */ /* 0x000fe20000000000 */
[----:B------:R-:W-:Y:S01]  /*1b00*/  IMAD.U32 R5, RZ, RZ, UR5 ;  /* 0x00000005ff057e24 */ /* 0x000fe2000f8e00ff */
[----:B------:R-:W-:Y:S01]  /*1b10*/  SHF.L.U32 R4, R7, 0x1f, RZ ;  /* 0x0000001f07047819 */ /* 0x000fe200000006ff */
[----:B0-----:R-:W-:-:S06]  /*1b20*/  ULEA UR6, UR7, UR6, 0x18 ;  /* 0x0000000607067291 */ /* 0x001fcc000f8ec03f */
[----:B------:R-:W-:-:S04]  /*1b30*/  IMAD.U32 R6, RZ, RZ, UR6 ;  /* 0x00000006ff067e24 */ /* 0x000fc8000f8e00ff */
[----:B------:R-:W-:-:S04]  /*1b40*/  IMAD R5, R5, 0x8, R6 ;  /* 0x0000000805057824 */ /* 0x000fc800078e0206 */
[----:B------:R0:W1:Y:S01]  /*1b50*/  SYNCS.PHASECHK.TRANS64.TRYWAIT P1, [R5+URZ], R4 ;  /* 0x00000004050075a7 */ /* 0x000062000802017f */
[----:B------:R-:W-:Y:S05]  /*1b60*/  @!P0 BRA `(.L_x_24) ;  /* 0x0000000000048947 */ /* 0x000fea0003800000 */
[----:B------:R-:W-:Y:S01]  /*1b70*/  BPT.TRAP 0x1 ;  /* 0x000000040000795c */ /* 0x000fe20000300000 */
.L_x_24:
[----:B-1----:R-:W-:Y:S05]  /*1b80*/  @P1 BRA `(.L_x_25) ;  /* 0x0000000000081947 */ /* 0x002fea0003800000 */
[----:B------:R-:W1:Y:S02]  /*1b90*/  SYNCS.PHASECHK.TRANS64.TRYWAIT P1, [R5+URZ], R4 ;  /* 0x00000004050075a7 */ /* 0x000e64000802017f */
[----:B-1----:R-:W-:Y:S05]  /*1ba0*/  @!P1 BRA `(.L_x_26) ;  /* 0x0000005400ac9947 */ /* 0x002fea0003800000 */
.L_x_25:
[----:B------:R-:W-:Y:S01]  /*1bb0*/  ULEA UR6, UR5, UR45, 0xa ;  /* 0x0000002d05067291 */ /* 0x000fe2000f8e503f */
[----:B------:R-:W-:Y:S01]  /*1bc0*/  WARPGROUP.ARRIVE ;  /* 0x00000000000079c5 */ /* 0x000fe20000000000 */
[----:B------:R-:W-:Y:S01]  /*1bd0*/  ULEA UR7, UR5, UR4, 0xa ;  /* 0x0000000405077291 */ /* 0x000fe2000f8e503f */
[----:B------:R-:W-:Y:S01]  /*1be0*/  UMOV UR9, 0x40000040 ;  /* 0x4000004000097882 */ /* 0x000fe20000000000 */
[----:B------:R-:W-:-:S03]  /*1bf0*/  UMOV UR11, 0x40000040 ;  /* 0x40000040000b7882 */ /* 0x000fc60000000000 */
[----:B------:R-:W-:Y:S02]  /*1c00*/  UMOV UR8, UR6 ;  /* 0x0000000600087c82 */ /* 0x000fe40008000000 */
[----:B------:R-:W-:Y:S02]  /*1c10*/  UMOV UR10, UR7 ;  /* 0x00000007000a7c82 */ /* 0x000fe40008000000 */
[----:B------:R-:W-:Y:S01]  /*1c20*/  IGMMA.64x128x32.S8.S8 R24, gdesc[UR8], R24, gsb0 ;  /* 0x03600000081879f1 */ /* 0x000fe20008041018 */
[----:B------:R-:W-:Y:S02]  /*1c30*/  UIADD3 UR8, UR6, 0x2, URZ ;  /* 0x0000000206087890 */ /* 0x000fe4000fffe03f */
[----:B------:R-:W-:Y:S01]  /*1c40*/  UIADD3 UR10, UR7, 0x2, URZ ;  /* 0x00000002070a7890 */ /* 0x000fe2000fffe03f */
[----:B------:R-:W-:Y:S01]  /*1c50*/  UMOV UR9, 0x40000040 ;  /* 0x4000004000097882 */ /* 0x000fe20000000000 */
[----:B------:R-:W-:Y:S01]  /*1c60*/  UMOV UR11, 0x40000040 ;  /* 0x40000040000b7882 */ /* 0x000fe20000000000 */
[----:B------:R-:W-:-:S02]  /*1c70*/  WARPGROUP.DEPBAR.LE gsb0, 0x0 ;  /* 0x00008000000079c5 */ /* 0x000fc40000010000 */
        /* <DEDUP_REMOVED lines=18> */
[----:B------:R-:W-:Y:S01]  /*1da0*/  BPT.TRAP 0x1 ;  /* 0x000000040000795c */ /* 0x000fe20000300000 */
.L_x_27:
[----:B------:R-:W-:-:S13]  /*1db0*/  ISETP.NE.AND P1, PT, R22, RZ, PT ;  /* 0x000000ff1600720c */ /* 0x000fda0003f25270 */
[----:B01----:R-:W-:-:S04]  /*1dc0*/  @P1 IMAD R4, R3, 0x8, R6 ;  /* 0x0000000803041824 */ /* 0x003fc800078e0206 */
[----:B------:R-:W-:-:S05]  /*1dd0*/  @P1 VIADD R4, R4, 0x38 ;  /* 0x0000003804041836 */ /* 0x000fca0000000000 */
[----:B------:R-:W-:-:S04]  /*1de0*/  @P1 PRMT R4, R19, 0x654, R4 ;  /* 0x0000065413041816 */ /* 0x000fc80000000004 */
[----:B------:R0:W-:Y:S01]  /*1df0*/  @P1 SYNCS.ARRIVE.TRANS64.RED.A1T0 RZ, [R4+URZ], RZ ;  /* 0x000000ff04ff19a7 */ /* 0x0001e2000810043f */
[----:B------:R-:W-:-:S13]  /*1e00*/  ISETP.GT.U32.AND P1, PT, R18, 0x1, PT ;  /* 0x000000011200780c */ /* 0x000fda0003f24070 */
[----:B0-----:R-:W-:Y:S05]  /*1e10*/  @P1 BRA `(.L_x_28) ;  /* 0x0000000000041947 */ /* 0x001fea0003800000 */
[----:B------:R-:W-:Y:S01]  /*1e20*/  BPT.TRAP 0x1 ;  /* 0x000000040000795c */ /* 0x000fe20000300000 */
.L_x_28:
[----:B------:R-:W-:Y:S01]  /*1e30*/  UIADD3 UR5, UR5, 0x1, URZ ;  /* 0x0000000105057890 */ /* 0x000fe2000fffe03f */
[C---:B------:R-:W-:Y:S01]  /*1e40*/  ISETP.GT.AND P2, PT, R0.reuse, 0x1, PT ;  /* 0x000000010000780c */ /* 0x040fe20003f44270 */
[----:B------:R-:W-:Y:S02]  /*1e50*/  VIADD R3, R3, 0x1 ;  /* 0x0000000103037836 */ /* 0x000fe40000000000 */
[----:B------:R-:W-:Y:S01]  /*1e60*/  UISETP.NE.AND UP0, UPT, UR5, 0x7, UPT ;  /* 0x000000070500788c */ /* 0x000fe2000bf05270 */
[----:B------:R-:W-:Y:S02]  /*1e70*/  VIADD R0, R0, 0xffffffff ;  /* 0xffffffff00007836 */ /* 0x000fe40000000000 */
[C---:B------:R-:W-:Y:S01]  /*1e80*/  ISETP.NE.AND P1, PT, R3.reuse, 0x7, PT ;  /* 0x000000070300780c */ /* 0x040fe20003f25270 */
[----:B------:R-:W-:Y:S02]  /*1e90*/  USEL UR6, URZ, 0x1, UP0 ;  /* 0x000000013f067887 */ /* 0x000fe40008000000 */
[----:B------:R-:W-:Y:S01]  /*1ea0*/  USEL UR5, UR5, URZ, UP0 ;  /* 0x0000003f05057287 */ /* 0x000fe20008000000 */
[----:B------:R-:W-:-:S03]  /*1eb0*/  SEL R3, R3, RZ, P1 ;  /* 0x000000ff03037207 */ /* 0x000fc60000800000 */
[----:B------:R-:W-:Y:S01]  /*1ec0*/  LOP3.LUT R7, R7, UR6, RZ, 0x3c, !PT ;  /* 0x0000000607077c12 */ /* 0x000fe2000f8e3cff */
[----:B------:R-:W-:Y:S07]  /*1ed0*/  @P2 BRA `(.L_x_29) ;  /* 0xfffffff800f82947 */ /* 0x000fee000383ffff */
.L_x_22:
[----:B01----:R-:W0:Y:S02]  /*1ee0*/  LDC R0, c[0x0][0x28c] ;  /* 0x0000a300ff007b82 */ /* 0x003e240000000800 */
[----:B0-----:R-:W-:-:S13]  /*1ef0*/  ISETP.GE.AND P1, PT, R0, 0x1, PT ;  /* 0x000000010000780c */ /* 0x001fda0003f26270 */
[----:B------:R-:W-:Y:S05]  /*1f00*/  @!P1 BRA `(.L_x_30) ;  /* 0x0000000000509947 */ /* 0x000fea0003800000 */
[----:B------:R-:W-:Y:S05]  /*1f10*/  @!P0 BRA `(.L_x_31) ;  /* 0x0000000000048947 */ /* 0x000fea0003800000 */
[----:B------:R-:W-:Y:S01]  /*1f20*/  BPT.TRAP 0x1 ;  /* 0x000000040000795c */ /* 0x000fe20000300000 */
.L_x_31:
[----:B------:R-:W-:Y:S01]  /*1f30*/  ISETP.NE.AND P0, PT, R22, RZ, PT ;  /* 0x000000ff1600720c */ /* 0x000fe20003f05270 */
[----:B------:R-:W-:Y:S01]  /*1f40*/  BSSY B0, `(.L_x_32) ;  /* 0x000000e000007945 */ /* 0x000fe20003800000 */
[----:B------:R-:W-:-:S11]  /*1f50*/  ISETP.GT.U32.AND P1, PT, R18, 0x1, PT ;  /* 0x000000011200780c */ /* 0x000fd60003f24070 */
[----:B------:R-:W-:Y:S05]  /*1f60*/  @!P0 BRA `(.L_x_33) ;  /* 0x00000000002c8947 */ /* 0x000fea0003800000 */
[----:B------:R-:W-:-:S04]  /*1f70*/  UIADD3 UR6, UR44, UR41, URZ ;  /* 0x000000292c067290 */ /* 0x000fc8000fffe03f */
[----:B------:R-:W-:-:S04]  /*1f80*/  UIMAD.WIDE.U32 UR4, UR6, 0x24924925, URZ ;  /* 0x24924925060478a5 */ /* 0x000fc8000f8e003f */
[----:B------:R-:W-:-:S04]  /*1f90*/  UIADD3 UR4, UR6, -UR5, URZ ;  /* 0x8000000506047290 */ /* 0x000fc8000fffe03f */
[----:B------:R-:W-:-:S04]  /*1fa0*/  ULEA.HI UR4, UR4, UR5, URZ, 0x1f ;  /* 0x0000000504047291 */ /* 0x000fc8000f8ff83f */
[----:B------:R-:W-:-:S04]  /*1fb0*/  USHF.R.U32.HI UR4, URZ, 0x2, UR4 ;  /* 0x000000023f047899 */ /* 0x000fc80008011604 */
[----:B------:R-:W-:-:S06]  /*1fc0*/  UIMAD UR4, UR4, -0x7, UR6 ;  /* 0xfffffff9040478a4 */ /* 0x000fcc000f8e0206 */
[----:B------:R-:W-:-:S04]  /*1fd0*/  IMAD.U32 R3, RZ, RZ, UR4 ;  /* 0x00000004ff037e24 */ /* 0x000fc8000f8e00ff */
[----:B------:R-:W-:-:S04]  /*1fe0*/  IMAD R0, R3, 0x8, R6 ;  /* 0x0000000803007824 */ /* 0x000fc800078e0206 */
[----:B------:R-:W-:-:S05]  /*1ff0*/  VIADD R0, R0, 0x38 ;  /* 0x0000003800007836 */ /* 0x000fca0000000000 */
[----:B------:R-:W-:-:S04]  /*2000*/  PRMT R0, R19, 0x654, R0 ;  /* 0x0000065413007816 */ /* 0x000fc80000000000 */
[----:B------:R0:W-:Y:S03]  /*2010*/  SYNCS.ARRIVE.TRANS64.RED.A1T0 RZ, [R0+URZ], RZ ;  /* 0x000000ff00ff79a7 */ /* 0x0001e6000810043f */
.L_x_33:
[----:B------:R-:W-:Y:S05]  /*2020*/  BSYNC B0 ;  /* 0x0000000000007941 */ /* 0x000fea0003800000 */
.L_x_32:
[----:B------:R-:W-:Y:S05]  /*2030*/  @P1 BRA `(.L_x_30) ;  /* 0x0000000000041947 */ /* 0x000fea0003800000 */
[----:B------:R-:W-:Y:S01]  /*2040*/  BPT.TRAP 0x1 ;  /* 0x000000040000795c */ /* 0x000fe20000300000 */
.L_x_30:
[----:B------:R-:W-:Y:S01]  /*2050*/  UISETP.GE.U32.AND UP1, UPT, UR43, 0x7, UPT ;  /* 0x000000072b00788c */ /* 0x000fe2000bf26070 */
[----:B------:R-:W-:Y:S01]  /*2060*/  IMAD.SHL.U32 R3, R100, 0x80, RZ ;  /* 0x0000008064037824 */ /* 0x000fe200078e00ff */
[----:B------:R-:W-:Y:S01]  /*2070*/  UIADD3 UR41, UR43, UR41, URZ ;  /* 0x000000292b297290 */ /* 0x000fe2000fffe03f */
[----:B------:R-:W-:Y:S01]  /*2080*/  IMAD.SHL.U32 R11, R101, 0x80, RZ ;  /* 0x00000080650b7824 */ /* 0x000fe200078e00ff */
[----:B------:R-:W-:Y:S01]  /*2090*/  ULDC UR7, c[0x0][0x288] ;  /* 0x0000a20000077ab9 */ /* 0x000fe20000000800 */
[----:B0-----:R-:W-:Y:S01]  /*20a0*/  IMAD.MOV.U32 R0, RZ, RZ, -0x1 ;  /* 0xffffffffff007424 */ /* 0x001fe200078e00ff */
[----:B------:R-:W-:Y:S01]  /*20b0*/  UISETP.GT.U32.AND UP0, UPT, UR41, 0x6, UPT ;  /* 0x000000062900788c */ /* 0x000fe2000bf04070 */
[----:B------:R-:W-:-:S03]  /*20c0*/  ISETP.GE.AND P0, PT, R3, UR7, PT ;  /* 0x0000000703007c0c */ /* 0x000fc6000bf06270 */
[----:B------:R-:W-:Y:S02]  /*20d0*/  UISETP.LT.U32.AND UP0, UPT, UR43, 0x7, UP0 ;  /* 0x000000072b00788c */ /* 0x000fe40008701070 */
[----:B------:R-:W-:Y:S02]  /*20e0*/  @UP1 UIMAD.WIDE.U32 UR4, UR41, 0x24924925, URZ ;  /* 0x24924925290418a5 */ /* 0x000fe4000f8e003f */
[----:B------:R-:W-:Y:S02]  /*20f0*/  USEL UR6, URZ, 0x1, !UP0 ;  /* 0x000000013f067887 */ /* 0x000fe4000c000000 */
[----:B------:R-:W-:Y:S02]  /*2100*/  @UP1 UIADD3 UR4, UR41, -UR5, URZ ;  /* 0x8000000529041290 */ /* 0x000fe4000fffe03f */
[----:B------:R-:W-:Y:S02]  /*2110*/  ULOP3.LUT UR40, UR40, UR6, URZ, 0x3c, !UPT ;  /* 0x0000000628287292 */ /* 0x000fe4000f8e3c3f */
[----:B------:R-:W-:-:S03]  /*2120*/  @UP1 ULEA.HI UR4, UR4, UR5, URZ, 0x1f ;  /* 0x0000000504041291 */ /* 0x000fc6000f8ff83f */
[----:B------:R-:W-:Y:S01]  /*2130*/  ULDC UR5, c[0x0][0x284] ;  /* 0x0000a10000057ab9 */ /* 0x000fe20000000800 */
[----:B------:R-:W-:Y:S01]  /*2140*/  @UP1 USHF.R.U32.HI UR4, URZ, 0x2, UR4 ;  /* 0x000000023f041899 */ /* 0x000fe20008011604 */
[----:B------:R-:W-:-:S03]  /*2150*/  ISETP.GE.OR P0, PT, R11, UR5, P0 ;  /* 0x000000050b007c0c */ /* 0x000fc60008706670 */
[----:B------:R-:W-:-:S10]  /*2160*/  @UP1 ULOP3.LUT UR40, UR40, 0x1, UR4, 0x78, !UPT ;  /* 0x0000000128281892 */ /* 0x000fd4000f8e7804 */
[----:B------:R-:W-:Y:S05]  /*2170*/  @P0 BRA `(.L_x_34) ;  /* 0x0000003000c80947 */ /* 0x000fea0003800000 */
[----:B------:R-:W0:Y:S01]  /*2180*/  LDC.64 R12, c[0x0][0x5c8] ;  /* 0x00017200ff0c7b82 */ /* 0x000e220000000a00 */
[----:B------:R-:W-:Y:S01]  /*2190*/  SHF.R.S32.HI R10, RZ, 0x1f, R23 ;  /* 0x0000001fff0a7819 */ /* 0x000fe20000011417 */
[----:B------:R-:W-:Y:S01]  /*21a0*/  ULDC.64 UR4, c[0x0][0x5d0] ;  /* 0x0001740000047ab9 */ /* 0x000fe20000000a00 */
[----:B------:R-:W-:Y:S01]  /*21b0*/  LOP3.LUT R8, R3, 0x6, R94, 0xf8, !PT ;  /* 0x0000000603087812 */ /* 0x000fe200078ef85e */
[----:B------:R-:W-:Y:S01]  /*21c0*/  IMAD.WIDE R14, R101, 0x80, R88 ;  /* 0x00000080650e7825 */ /* 0x000fe200078e0258 */
[----:B------:R-:W-:Y:S02]  /*21d0*/  BSSY B0, `(.L_x_34) ;  /* 0x000032c000007945 */ /* 0x000fe40003800000 */
[----:B------:R-:W-:Y:S01]  /*21e0*/  SHF.R.S32.HI R9, RZ, 0x1f, R8 ;  /* 0x0000001fff097819 */ /* 0x000fe20000011408 */
[----:B------:R-:W-:Y:S02]  /*21f0*/  IMAD R4, R10, UR4, RZ ;  /* 0x000000040a047c24 */ /* 0x000fe4000f8e02ff */
[----:B------:R-:W-:-:S02]  /*2200*/  IMAD.IADD R101, R98, 0x1, -R11 ;  /* 0x0000000162657824 */ /* 0x000fc400078e0a0b */
[C---:B------:R-:W-:Y:S02]  /*2210*/  IMAD R7, R23.reuse, UR5, R4 ;  /* 0x0000000517077c24 */ /* 0x040fe4000f8e0204 */
[----:B------:R-:W-:Y:S01]  /*2220*/  IMAD.WIDE.U32 R4, R23, UR4, R8 ;  /* 0x0000000417047c25 */ /* 0x000fe2000f8e0008 */
[----:B------:R-:W-:-:S03]  /*2230*/  ULDC.64 UR4, c[0x0][0x5c0] ;  /* 0x0001700000047ab9 */ /* 0x000fc60000000a00 */
[----:B------:R-:W-:Y:S02]  /*2240*/  IMAD.IADD R5, R5, 0x1, R7 ;  /* 0x0000000105057824 */ /* 0x000fe400078e0207 */
[----:B------:R-:W-:Y:S02]  /*2250*/  IMAD.IADD R3, R92, 0x1, -R3 ;  /* 0x000000015c037824 */ /* 0x000fe400078e0a03 */
[-C--:B0-----:R-:W-:Y:S02]  /*2260*/  IMAD R6, R15, R12.reuse, RZ ;  /* 0x0000000c0f067224 */ /* 0x081fe400078e02ff */
[----:B------:R-:W-:-:S04]  /*2270*/  IMAD.WIDE.U32 R4, R14, R12, R4 ;  /* 0x0000000c0e047225 */ /* 0x000fc800078e0004 */
[----:B------:R-:W-:Y:S01]  /*2280*/  IMAD R7, R14, R13, R6 ;  /* 0x0000000d0e077224 */ /* 0x000fe200078e0206 */
[----:B------:R-:W-:-:S04]  /*2290*/  IADD3 R4, P0, R4, UR4, RZ ;  /* 0x0000000404047c10 */ /* 0x000fc8000ff1e0ff */
[----:B------:R-:W-:Y:S02]  /*22a0*/  IADD3.X R5, R5, UR5, R7, P0, !PT ;  /* 0x0000000505057c10 */ /* 0x000fe400087fe407 */
[----:B-----5:R-:W-:Y:S02]  /*22b0*/  ISETP.NE.AND P0, PT, R91, RZ, PT ;  /* 0x000000ff5b00720c */ /* 0x020fe40003f05270 */
[----:B------:R-:W-:-:S04]  /*22c0*/  LEA R6, P1, R12, R4, 0x3 ;  /* 0x000000040c067211 */ /* 0x000fc800078218ff */
[----:B------:R-:W-:-:S07]  /*22d0*/  LEA.HI.X R7, R12, R5, R13, 0x3, P1 ;  /* 0x000000050c077211 */ /* 0x000fce00008f1c0d */
[----:B------:R-:W-:Y:S05]  /*22e0*/  @!P0 BRA `(.L_x_35) ;  /* 0x0000002400608947 */ /* 0x000fea0003800000 */
[----:B------:R-:W0:Y:S01]  /*22f0*/  LDC.64 R102, c[0x0][0x5b0] ;  /* 0x00016c00ff667b82 */ /* 0x000e220000000a00 */
[----:B------:R-:W-:Y:S01]  /*2300*/  ULDC.64 UR4, c[0x0][0x5b8] ;  /* 0x00016e0000047ab9 */ /* 0x000fe20000000a00 */
[----:B------:R-:W-:Y:S01]  /*2310*/  ISETP.GE.AND P1, PT, R101, 0x1, PT ;  /* 0x000000016500780c */ /* 0x000fe20003f26270 */
[----:B------:R-:W-:Y:S01]  /*2320*/  IMAD R10, R10, UR4, RZ ;  /* 0x000000040a0a7c24 */ /* 0x000fe2000f8e02ff */
[----:B------:R-:W-:Y:S01]  /*2330*/  BSSY B1, `(.L_x_36) ;  /* 0x000000e000017945 */ /* 0x000fe20003800000 */
[----:B------:R-:W-:Y:S01]  /*2340*/  IMAD.WIDE.U32 R20, R23, UR4, R8 ;  /* 0x0000000417147c25 */ /* 0x000fe2000f8e0008 */
[----:B------:R-:W-:Y:S02]  /*2350*/  ISETP.LT.OR P5, PT, R3, 0x1, !P1 ;  /* 0x000000010300780c */ /* 0x000fe40004fa1670 */
[----:B------:R-:W1:Y:S01]  /*2360*/  LDC.64 R104, c[0x0][0x5a8] ;  /* 0x00016a00ff687b82 */ /* 0x000e620000000a00 */
[----:B------:R-:W-:Y:S02]  /*2370*/  IMAD R13, R23, UR5, R10 ;  /* 0x00000005170d7c24 */ /* 0x000fe4000f8e020a */
[----:B------:R-:W-:-:S02]  /*2380*/  IMAD.MOV.U32 R12, RZ, RZ, R20 ;  /* 0x000000ffff0c7224 */ /* 0x000fc400078e0014 */
[----:B------:R-:W-:Y:S02]  /*2390*/  IMAD.IADD R13, R21, 0x1, R13 ;  /* 0x00000001150d7824 */ /* 0x000fe400078e020d */
[-C--:B0-----:R-:W-:Y:S02]  /*23a0*/  IMAD R10, R15, R102.reuse, RZ ;  /* 0x000000660f0a7224 */ /* 0x081fe400078e02ff */
[----:B------:R-:W-:-:S04]  /*23b0*/  IMAD.WIDE.U32 R8, R14, R102, R12 ;  /* 0x000000660e087225 */ /* 0x000fc800078e000c */
[----:B------:R-:W-:Y:S01]  /*23c0*/  IMAD R23, R14, R103, R10 ;  /* 0x000000670e177224 */ /* 0x000fe200078e020a */
[----:B-1----:R-:W-:-:S04]  /*23d0*/  IADD3 R8, P0, R8, R104, RZ ;  /* 0x0000006808087210 */ /* 0x002fc80007f1e0ff */
[----:B------:R-:W-:Y:S01]  /*23e0*/  IADD3.X R9, R105, R9, R23, P0, !PT ;  /* 0x0000000969097210 */ /* 0x000fe200007fe417 */
[----:B------:R-:W-:Y:S08]  /*23f0*/  @P5 BRA `(.L_x_37) ;  /* 0x0000000000045947 */ /* 0x000ff00003800000 */
[----:B------:R0:W5:Y:S02]  /*2400*/  LDG.E.U8 R99, desc[UR38][R8.64] ;  /* 0x0000002608637981 */ /* 0x000164000c1e1100 */
.L_x_37:
[----:B------:R-:W-:Y:S05]  /*2410*/  BSYNC B1 ;  /* 0x0000000000017941 */ /* 0x000fea0003800000 */
.L_x_36:
[----:B-----5:R-:W-:Y:S01]  /*2420*/  LOP3.LUT R15, R99, 0xffff, RZ, 0xc0, !PT ;  /* 0x0000ffff630f7812 */ /* 0x020fe200078ec0ff */
[C---:B------:R-:W-:Y:S01]  /*2430*/  IMAD.SHL.U32 R10, R102.reuse, 0x8, RZ ;  /* 0x00000008660a7824 */ /* 0x040fe200078e00ff */
[----:B------:R-:W-:Y:S01]  /*2440*/  ISETP.LT.OR P2, PT, R3, 0x2, !P1 ;  /* 0x000000020300780c */ /* 0x000fe20004f41670 */
[----:B------:R-:W-:Y:S01]  /*2450*/  BSSY B1, `(.L_x_38) ;  /* 0x000000e000017945 */ /* 0x000fe20003800000 */
[----:B------:R-:W-:Y:S02]  /*2460*/  PRMT R100, R15, 0x8880, RZ ;  /* 0x000088800f647816 */ /* 0x000fe400000000ff */
[----:B------:R-:W-:Y:S02]  /*2470*/  SHF.L.U64.HI R11, R102, 0x3, R103 ;  /* 0x00000003660b7819 */ /* 0x000fe40000010267 */
[----:B------:R-:W-:Y:S01]  /*2480*/  ISETP.GE.AND P0, PT, R101, 0x9, PT ;  /* 0x000000096500780c */ /* 0x000fe20003f06270 */
[----:B------:R-:W-:Y:S02]  /*2490*/  IMAD R15, R100, R91, RZ ;  /* 0x0000005b640f7224 */ /* 0x000fe400078e02ff */
[----:B------:R-:W-:-:S04]  /*24a0*/  IMAD.WIDE.U32 R10, R14, R102, R10 ;  /* 0x000000660e0a7225 */ /* 0x000fc800078e000a */
[----:B------:R-:W-:Y:S01]  /*24b0*/  @!P5 IMAD R21, R24, R90, R15 ;  /* 0x0000005a1815d224 */ /* 0x000fe200078e020f */
[----:B------:R-:W-:Y:S01]  /*24c0*/  IADD3 R10, P3, P4, R20, R104, R10 ;  /* 0x00000068140a7210 */ /* 0x000fe20007c7e00a */
[----:B------:R-:W-:-:S03]  /*24d0*/  IMAD.IADD R20, R23, 0x1, R11 ;  /* 0x0000000117147824 */ /* 0x000fc600078e020b */
[----:B------:R1:W-:Y:S01]  /*24e0*/  @!P5 STG.E.U8 desc[UR38][R4.64], R21 ;  /* 0x000000150400d986 */ /* 0x0003e2000c101126 */
[----:B------:R-:W-:Y:S08]  /*24f0*/  @P2 BRA `(.L_x_39) ;  /* 0x00000000000c2947 */ /* 0x000ff00003800000 */
[----:B------:R-:W2:Y:S02]  /*2500*/  LDG.E.U8 R99, desc[UR38][R8.64+0x1] ;  /* 0x0000012608637981 */ /* 0x000ea4000c1e1100 */
[----:B--2---:R-:W-:-:S05]  /*2510*/  PRMT R14, R99, 0x8880, RZ ;  /* 0x00008880630e7816 */ /* 0x004fca00000000ff */
[----:B------:R-:W-:-:S07]  /*2520*/  IMAD R15, R14, R91, RZ ;  /* 0x0000005b0e0f7224 */ /* 0x000fce00078e02ff */
.L_x_39:
[----:B------:R-:W-:Y:S05]  /*2530*/  BSYNC B1 ;  /* 0x0000000000017941 */ /* 0x000fea0003800000 */
.L_x_38:
[----:B------:R-:W-:Y:S01]  /*2540*/  ISETP.LT.OR P5, PT, R3, 0x1, !P0 ;  /* 0x000000010300780c */ /* 0x000fe200047a1670 */
[----:B------:R-:W-:Y:S01]  /*2550*/  @!P2 IMAD R25, R25, R90, R15 ;  /* 0x0000005a1919a224 */ /* 0x000fe200078e020f */
[----:B------:R-:W-:Y:S01]  /*2560*/  BSSY B1, `(.L_x_40) ;  /* 0x000000a000017945 */ /* 0x000fe20003800000 */
[----:B------:R-:W-:Y:S02]  /*2570*/  IADD3.X R11, R13, R105, R20, P3, P4 ;  /* 0x000000690d0b7210 */ /* 0x000fe40001fe8414 */
[C---:B------:R-:W-:Y:S01]  /*2580*/  ISETP.LT.OR P3, PT, R3.reuse, 0x2, !P0 ;  /* 0x000000020300780c */ /* 0x040fe20004761670 */
[----:B------:R2:W-:Y:S01]  /*2590*/  @!P2 STG.E.U8 desc[UR38][R4.64+0x1], R25 ;  /* 0x000001190400a986 */ /* 0x0005e2000c101126 */
[C---:B------:R-:W-:Y:S02]  /*25a0*/  ISETP.LT.OR P4, PT, R3.reuse, 0x9, !P1 ;  /* 0x000000090300780c */ /* 0x040fe40004f81670 */
[----:B------:R-:W-:-:S04]  /*25b0*/  ISETP.LT.OR P2, PT, R3, 0xa, !P1 ;  /* 0x0000000a0300780c */ /* 0x000fc80004f41670 */
[----:B------:R-:W-:Y:S09]  /*25c0*/  @P5 BRA `(.L_x_41) ;  /* 0x00000000000c5947 */ /* 0x000ff20003800000 */
[----:B------:R-:W3:Y:S02]  /*25d0*/  LDG.E.U8 R99, desc[UR38][R10.64] ;  /* 0x000000260a637981 */ /* 0x000ee4000c1e1100 */
[----:B---3--:R-:W-:-:S05]  /*25e0*/  PRMT R12, R99, 0x8880, RZ ;  /* 0x00008880630c7816 */ /* 0x008fca00000000ff */
[----:B------:R-:W-:-:S07]  /*25f0*/  IMAD R15, R12, R91, RZ ;  /* 0x0000005b0c0f7224 */ /* 0x000fce00078e02ff */
.L_x_41:
[----:B------:R-:W-:Y:S05]  /*2600*/  BSYNC B1 ;  /* 0x0000000000017941 */ /* 0x000fea0003800000 */
.L_x_40:
[----:B------:R-:W-:Y:S01]  /*2610*/  @!P5 IMAD R13, R26, R90, R15 ;  /* 0x0000005a1a0dd224 */ /* 0x000fe200078e020f */
[----:B------:R-:W-:Y:S04]  /*2620*/  BSSY B1, `(.L_x_42) ;  /* 0x0000006000017945 */ /* 0x000fe80003800000 */
[----:B------:R3:W-:Y:S01]  /*2630*/  @!P5 STG.E.U8 desc[UR38][R6.64], R13 ;  /* 0x0000000d0600d986 */ /* 0x0007e2000c101126 */
[----:B------:R-:W-:Y:S05]  /*2640*/  @P3 BRA `(.L_x_43) ;  /* 0x00000000000c3947 */ /* 0x000fea0003800000 */
[----:B------:R-:W4:Y:S02]  /*2650*/  LDG.E.U8 R99, desc[UR38][R10.64+0x1] ;  /* 0x000001260a637981 */ /* 0x000f24000c1e1100 */
[----:B----4-:R-:W-:-:S05]  /*2660*/  PRMT R12, R99, 0x8880, RZ ;  /* 0x00008880630c7816 */ /* 0x010fca00000000ff */
[----:B------:R-:W-:-:S07]  /*2670*/  IMAD R15, R12, R91, RZ ;  /* 0x0000005b0c0f7224 */ /* 0x000fce00078e02ff */
.L_x_43:
[----:B------:R-:W-:Y:S05]  /*2680*/  BSYNC B1 ;  /* 0x0000000000017941 */ /* 0x000fea0003800000 */
.L_x_42:
[----:B------:R-:W-:Y:S01]  /*2690*/  @!P3 IMAD R27, R27, R90, R15 ;  /* 0x0000005a1b1bb224 */ /* 0x000fe200078e020f */
[----:B------:R-:W-:Y:S04]  /*26a0*/  BSSY B1, `(.L_x_44) ;  /* 0x0000006000017945 */ /* 0x000fe80003800000 */
[----:B------:R4:W-:Y:S01]  /*26b0*/  @!P3 STG.E.U8 desc[UR38][R6.64+0x1], R27 ;  /* 0x0000011b0600b986 */ /* 0x0009e2000c101126 */
[----:B------:R-:W-:Y:S05]  /*26c0*/  @P4 BRA `(.L_x_45) ;  /* 0x00000000000c4947 */ /* 0x000fea0003800000 */
[----:B------:R-:W5:Y:S02]  /*26d0*/  LDG.E.U8 R99, desc[UR38][R8.64+0x8] ;  /* 0x0000082608637981 */ /* 0x000f64000c1e1100 */
[----:B-----5:R-:W-:-:S05]  /*26e0*/  PRMT R12, R99, 0x8880, RZ ;  /* 0x00008880630c7816 */ /* 0x020fca00000000ff */
[----:B------:R-:W-:-:S07]  /*26f0*/  IMAD R15, R12, R91, RZ ;  /* 0x0000005b0c0f7224 */ /* 0x000fce00078e02ff */
.L_x_45:
[----:B------:R-:W-:Y:S05]  /*2700*/  BSYNC B1 ;  /* 0x0000000000017941 */ /* 0x000fea0003800000 */
.L_x_44:
[----:B---3--:R-:W-:Y:S01]  /*2710*/  @!P4 IMAD R13, R28, R90, R15 ;  /* 0x0000005a1c0dc224 */ /* 0x008fe200078e020f */
[----:B------:R-:W-:Y:S04]  /*2720*/  BSSY B1, `(.L_x_46) ;  /* 0x0000006000017945 */ /* 0x000fe80003800000 */
[----:B------:R3:W-:Y:S01]  /*2730*/  @!P4 STG.E.U8 desc[UR38][R4.64+0x8], R13 ;  /* 0x0000080d0400c986 */ /* 0x0007e2000c101126 */
[----:B------:R-:W-:Y:S05]  /*2740*/  @P2 BRA `(.L_x_47) ;  /* 0x00000000000c2947 */ /* 0x000fea0003800000 */
[----:B------:R-:W5:Y:S02]  /*2750*/  LDG.E.U8 R99, desc[UR38][R8.64+0x9] ;  /* 0x0000092608637981 */ /* 0x000f64000c1e1100 */
[----:B-----5:R-:W-:-:S05]  /*2760*/  PRMT R12, R99, 0x8880, RZ ;  /* 0x00008880630c7816 */ /* 0x020fca00000000ff */
[----:B------:R-:W-:-:S07]  /*2770*/  IMAD R15, R12, R91, RZ ;  /* 0x0000005b0c0f7224 */ /* 0x000fce00078e02ff */
.L_x_47:
[----:B------:R-:W-:Y:S05]  /*2780*/  BSYNC B1 ;  /* 0x0000000000017941 */ /* 0x000fea0003800000 */
.L_x_46:
[----:B------:R-:W-:Y:S01]  /*2790*/  ISETP.LT.OR P4, PT, R3, 0x9, !P0 ;  /* 0x000000090300780c */ /* 0x000fe20004781670 */
[----:B------:R-:W-:Y:S01]  /*27a0*/  @!P2 IMAD R29, R29, R90, R15 ;  /* 0x0000005a1d1da224 */ /* 0x000fe200078e020f */
[----:B------:R-:W-:Y:S01]  /*27b0*/  BSSY B1, `(.L_x_48) ;  /* 0x0000009000017945 */ /* 0x000fe20003800000 */
[C---:B------:R-:W-:Y:S02]  /*27c0*/  ISETP.LT.OR P3, PT, R3.reuse, 0xa, !P0 ;  /* 0x0000000a0300780c */ /* 0x040fe40004761670 */
[C---:B------:R-:W-:Y:S01]  /*27d0*/  ISETP.LT.OR P5, PT, R3.reuse, 0x11, !P1 ;  /* 0x000000110300780c */ /* 0x040fe20004fa1670 */
[----:B------:R0:W-:Y:S01]  /*27e0*/  @!P2 STG.E.U8 desc[UR38][R4.64+0x9], R29 ;  /* 0x0000091d0400a986 */ /* 0x0001e2000c101126 */
[----:B------:R-:W-:-:S06]  /*27f0*/  ISETP.LT.OR P2, PT, R3, 0x12, !P1 ;  /* 0x000000120300780c */ /* 0x000fcc0004f41670 */
[----:B------:R-:W-:Y:S07]  /*2800*/  @P4 BRA `(.L_x_49) ;  /* 0x00000000000c4947 */ /* 0x000fee0003800000 */
[----:B------:R-:W5:Y:S02]  /*2810*/  LDG.E.U8 R99, desc[UR38][R10.64+0x8] ;  /* 0x000008260a637981 */ /* 0x000f64000c1e1100 */
[----:B-----5:R-:W-:-:S05]  /*2820*/  PRMT R12, R99, 0x8880, RZ ;  /* 0x00008880630c7816 */ /* 0x020fca00000000ff */
[----:B------:R-:W-:-:S07]  /*2830*/  IMAD R15, R12, R91, RZ ;  /* 0x0000005b0c0f7224 */ /* 0x000fce00078e02ff */
.L_x_49:
[----:B------:R-:W-:Y:S05]  /*2840*/  BSYNC B1 ;  /* 0x0000000000017941 */ /* 0x000fea0003800000 */
.L_x_48:
[----:B---3--:R-:W-:Y:S01]  /*2850*/  @!P4 IMAD R13, R30, R90, R15 ;  /* 0x0000005a1e0dc224 */ /* 0x008fe200078e020f */
[----:B------:R-:W-:Y:S04]  /*2860*/  BSSY B1, `(.L_x_50) ;  /* 0x0000006000017945 */ /* 0x000fe80003800000 */
[----:B------:R3:W-:Y:S01]  /*2870*/  @!P4 STG.E.U8 desc[UR38][R6.64+0x8], R13 ;  /* 0x0000080d0600c986 */ /* 0x0007e2000c101126 */
[----:B------:R-:W-:Y:S05]  /*2880*/  @P3 BRA `(.L_x_51) ;  /* 0x00000000000c3947 */ /* 0x000fea0003800000 */
[----:B------:R-:W5:Y:S02]  /*2890*/  LDG.E.U8 R99, desc[UR38][R10.64+0x9] ;  /* 0x000009260a637981 */ /* 0x000f64000c1e1100 */
[----:B-----5:R-:W-:-:S05]  /*28a0*/  PRMT R12, R99, 0x8880, RZ ;  /* 0x00008880630c7816 */ /* 0x020fca00000000ff */
[----:B------:R-:W-:-:S07]  /*28b0*/  IMAD R15, R12, R91, RZ ;  /* 0x0000005b0c0f7224 */ /* 0x000fce00078e02ff */
.L_x_51:
[----:B------:R-:W-:Y:S05]  /*28c0*/  BSYNC B1 ;  /* 0x0000000000017941 */ /* 0x000fea0003800000 */
.L_x_50:
[----:B------:R-:W-:Y:S01]  /*28d0*/  @!P3 IMAD R31, R31, R90, R15 ;  /* 0x0000005a1f1fb224 */ /* 0x000fe200078e020f */
[----:B------:R-:W-:Y:S04]  /*28e0*/  BSSY B1, `(.L_x_52) ;  /* 0x0000006000017945 */ /* 0x000fe80003800000 */
[----:B------:R0:W-:Y:S01]  /*28f0*/  @!P3 STG.E.U8 desc[UR38][R6.64+0x9], R31 ;  /* 0x0000091f0600b986 */ /* 0x0001e2000c101126 */
[----:B------:R-:W-:Y:S05]  /*2900*/  @P5 BRA `(.L_x_53) ;  /* 0x00000000000c5947 */ /* 0x000fea0003800000 */
[----:B------:R-:W5:Y:S02]  /*2910*/  LDG.E.U8 R99, desc[UR38][R8.64+0x10] ;  /* 0x0000102608637981 */ /* 0x000f64000c1e1100 */
[----:B-----5:R-:W-:-:S05]  /*2920*/  PRMT R12, R99, 0x8880, RZ ;  /* 0x00008880630c7816 */ /* 0x020fca00000000ff */
[----:B------:R-:W-:-:S07]  /*2930*/  IMAD R15, R12, R91, RZ ;  /* 0x0000005b0c0f7224 */ /* 0x000fce00078e02ff */
.L_x_53:
[----:B------:R-:W-:Y:S05]  /*2940*/  BSYNC B1 ;  /* 0x0000000000017941 */ /* 0x000fea0003800000 */
.L_x_52:
[----:B---3--:R-:W-:Y:S01]  /*2950*/  @!P5 IMAD R13, R32, R90, R15 ;  /* 0x0000005a200dd224 */ /* 0x008fe200078e020f */
[----:B------:R-:W-:Y:S04]  /*2960*/  BSSY B1, `(.L_x_54) ;  /* 0x0000006000017945 */ /* 0x000fe80003800000 */
[----:B------:R3:W-:Y:S01]  /*2970*/  @!P5 STG.E.U8 desc[UR38][R4.64+0x10], R13 ;  /* 0x0000100d0400d986 */ /* 0x0007e2000c101126 */
[----:B------:R-:W-:Y:S05]  /*2980*/  @P2 BRA `(.L_x_55) ;  /* 0x00000000000c2947 */ /* 0x000fea0003800000 */
[----:B------:R-:W5:Y:S02]  /*2990*/  LDG.E.U8 R99, desc[UR38][R8.64+0x11] ;  /* 0x0000112608637981 */ /* 0x000f64000c1e1100 */
[----:B-----5:R-:W-:-:S05]  /*29a0*/  PRMT R12, R99, 0x8880, RZ ;  /* 0x00008880630c7816 */ /* 0x020fca00000000ff */
[----:B------:R-:W-:-:S07]  /*29b0*/  IMAD R15, R12, R91, RZ ;  /* 0x0000005b0c0f7224 */ /* 0x000fce00078e02ff */
.L_x_55:
[----:B------:R-:W-:Y:S05]  /*29c0*/  BSYNC B1 ;  /* 0x0000000000017941 */ /* 0x000fea0003800000 */
.L_x_54:
        /* <DEDUP_REMOVED lines=11> */
.L_x_57:
[----:B------:R-:W-:Y:S05]  /*2a80*/  BSYNC B1 ;  /* 0x0000000000017941 */ /* 0x000fea0003800000 */
.L_x_56:
[----:B---3--:R-:W-:Y:S01]  /*2a90*/  @!P4 IMAD R13, R34, R90, R15 ;  /* 0x0000005a220dc224 */ /* 0x008fe200078e020f */
[----:B------:R-:W-:Y:S04]  /*2aa0*/  BSSY B1, `(.L_x_58) ;  /* 0x0000006000017945 */ /* 0x000fe80003800000 */
[----:B------:R3:W-:Y:S01]  /*2ab0*/  @!P4 STG.E.U8 desc[UR38][R6.64+0x10], R13 ;  /* 0x0000100d0600c986 */ /* 0x0007e2000c101126 */
[----:B------:R-:W-:Y:S05]  /*2ac0*/  @P3 BRA `(.L_x_59) ;  /* 0x00000000000c3947 */ /* 0x000fea0003800000 */
[----:B------:R-:W5:Y:S02]  /*2ad0*/  LDG.E.U8 R99, desc[UR38][R10.64+0x11] ;  /* 0x000011260a637981 */ /* 0x000f64000c1e1100 */
[----:B-----5:R-:W-:-:S05]  /*2ae0*/  PRMT R12, R99, 0x8880, RZ ;  /* 0x00008880630c7816 */ /* 0x020fca00000000ff */
[----:B------:R-:W-:-:S07]  /*2af0*/  IMAD R15, R12, R91, RZ ;  /* 0x0000005b0c0f7224 */ /* 0x000fce00078e02ff */
.L_x_59:
[----:B------:R-:W-:Y:S05]  /*2b00*/  BSYNC B1 ;  /* 0x0000000000017941 */ /* 0x000fea0003800000 */
.L_x_58:
[----:B------:R-:W-:Y:S01]  /*2b10*/  @!P3 IMAD R35, R35, R90, R15 ;  /* 0x0000005a2323b224 */ /* 0x000fe200078e020f */
[----:B------:R-:W-:Y:S04]  /*2b20*/  BSSY B1, `(.L_x_60) ;  /* 0x0000006000017945 */ /* 0x000fe80003800000 */
[----:B------:R0:W-:Y:S01]  /*2b30*/  @!P3 STG.E.U8 desc[UR38][R6.64+0x11], R35 ;  /* 0x000011230600b986 */ /* 0x0001e2000c101126 */
[----:B------:R-:W-:Y:S05]  /*2b40*/  @P5 BRA `(.L_x_61) ;  /* 0x00000000000c5947 */ /* 0x000fea0003800000 */
[----:B------:R-:W5:Y:S02]  /*2b50*/  LDG.E.U8 R99, desc[UR38][R8.64+0x18] ;  /* 0x0000182608637981 */ /* 0x000f64000c1e1100 */
[----:B-----5:R-:W-:-:S05]  /*2b60*/  PRMT R12, R99, 0x8880, RZ ;  /* 0x00008880630c7816 */ /* 0x020fca00000000ff */
[----:B------:R-:W-:-:S07]  /*2b70*/  IMAD R15, R12, R91, RZ ;  /* 0x0000005b0c0f7224 */ /* 0x000fce00078e02ff */
.L_x_61:
[----:B------:R-:W-:Y:S05]  /*2b80*/  BSYNC B1 ;  /* 0x0000000000017941 */ /* 0x000fea0003800000 */
.L_x_60:
[----:B---3--:R-:W-:Y:S01]  /*2b90*/  @!P5 IMAD R13, R36, R90, R15 ;  /* 0x0000005a240dd224 */ /* 0x008fe200078e020f */
[----:B------:R-:W-:Y:S04]  /*2ba0*/  BSSY B1, `(.L_x_62) ;  /* 0x0000006000017945 */ /* 0x000fe80003800000 */
[----:B------:R3:W-:Y:S01]  /*2bb0*/  @!P5 STG.E.U8 desc[UR38][R4.64+0x18], R13 ;  /* 0x0000180d0400d986 */ /* 0x0007e2000c101126 */
[----:B------:R-:W-:Y:S05]  /*2bc0*/  @P2 BRA `(.L_x_63) ;  /* 0x00000000000c2947 */ /* 0x000fea0003800000 */
[----:B------:R-:W5:Y:S02]  /*2bd0*/  LDG.E.U8 R99, desc[UR38][R8.64+0x19] ;  /* 0x0000192608637981 */ /* 0x000f64000c1e1100 */
[----:B-----5:R-:W-:-:S05]  /*2be0*/  PRMT R12, R99, 0x8880, RZ ;  /* 0x00008880630c7816 */ /* 0x020fca00000000ff */
[----:B------:R-:W-:-:S07]  /*2bf0*/  IMAD R15, R12, R91, RZ ;  /* 0x0000005b0c0f7224 */ /* 0x000fce00078e02ff */
.L_x_63:
[----:B------:R-:W-:Y:S05]  /*2c00*/  BSYNC B1 ;  /* 0x0000000000017941 */ /* 0x000fea0003800000 */
.L_x_62:
        /* <DEDUP_REMOVED lines=11> */
.L_x_65:
[----:B------:R-:W-:Y:S05]  /*2cc0*/  BSYNC B1 ;  /* 0x0000000000017941 */ /* 0x000fea0003800000 */
.L_x_64:
[----:B---3--:R-:W-:Y:S01]  /*2cd0*/  @!P4 IMAD R13, R38, R90, R15 ;  /* 0x0000005a260dc224 */ /* 0x008fe200078e020f */
[----:B------:R-:W-:Y:S04]  /*2ce0*/  BSSY B1, `(.L_x_66) ;  /* 0x0000006000017945 */ /* 0x000fe80003800000 */
[----:B------:R3:W-:Y:S01]  /*2cf0*/  @!P4 STG.E.U8 desc[UR38][R6.64+0x18], R13 ;  /* 0x0000180d0600c986 */ /* 0x0007e2000c101126 */
[----:B------:R-:W-:Y:S05]  /*2d00*/  @P3 BRA `(.L_x_67) ;  /* 0x00000000000c3947 */ /* 0x000fea0003800000 */
[----:B------:R-:W5:Y:S02]  /*2d10*/  LDG.E.U8 R99, desc[UR38][R10.64+0x19] ;  /* 0x000019260a637981 */ /* 0x000f64000c1e1100 */
[----:B-----5:R-:W-:-:S05]  /*2d20*/  PRMT R12, R99, 0x8880, RZ ;  /* 0x00008880630c7816 */ /* 0x020fca00000000ff */
[----:B------:R-:W-:-:S07]  /*2d30*/  IMAD R15, R12, R91, RZ ;  /* 0x0000005b0c0f7224 */ /* 0x000fce00078e02ff */
.L_x_67:
[----:B------:R-:W-:Y:S05]  /*2d40*/  BSYNC B1 ;  /* 0x0000000000017941 */ /* 0x000fea0003800000 */
.L_x_66:
[----:B------:R-:W-:Y:S01]  /*2d50*/  @!P3 IMAD R39, R39, R90, R15 ;  /* 0x0000005a2727b224 */ /* 0x000fe200078e020f */
[----:B------:R-:W-:Y:S04]  /*2d60*/  BSSY B1, `(.L_x_68) ;  /* 0x0000006000017945 */ /* 0x000fe80003800000 */
[----:B------:R0:W-:Y:S01]  /*2d70*/  @!P3 STG.E.U8 desc[UR38][R6.64+0x19], R39 ;  /* 0x000019270600b986 */ /* 0x0001e2000c101126 */
[----:B------:R-:W-:Y:S05]  /*2d80*/  @P5 BRA `(.L_x_69) ;  /* 0x00000000000c5947 */ /* 0x000fea0003800000 */
[----:B------:R-:W5:Y:S02]  /*2d90*/  LDG.E.U8 R99, desc[UR38][R8.64+0x20] ;  /* 0x0000202608637981 */ /* 0x000f64000c1e1100 */
[----:B-----5:R-:W-:-:S05]  /*2da0*/  PRMT R12, R99, 0x8880, RZ ;  /* 0x00008880630c7816 */ /* 0x020fca00000000ff */
[----:B------:R-:W-:-:S07]  /*2db0*/  IMAD R15, R12, R91, RZ ;  /* 0x0000005b0c0f7224 */ /* 0x000fce00078e02ff */
.L_x_69:
[----:B------:R-:W-:Y:S05]  /*2dc0*/  BSYNC B1 ;  /* 0x0000000000017941 */ /* 0x000fea0003800000 */
.L_x_68:
[----:B---3--:R-:W-:Y:S01]  /*2dd0*/  @!P5 IMAD R13, R40, R90, R15 ;  /* 0x0000005a280dd224 */ /* 0x008fe200078e020f */
[----:B------:R-:W-:Y:S04]  /*2de0*/  BSSY B1, `(.L_x_70) ;  /* 0x0000006000017945 */ /* 0x000fe80003800000 */
[----:B------:R3:W-:Y:S01]  /*2df0*/  @!P5 STG.E.U8 desc[UR38][R4.64+0x20], R13 ;  /* 0x0000200d0400d986 */ /* 0x0007e2000c101126 */
[----:B------:R-:W-:Y:S05]  /*2e00*/  @P2 BRA `(.L_x_71) ;  /* 0x00000000000c2947 */ /* 0x000fea0003800000 */
[----:B------:R-:W5:Y:S02]  /*2e10*/  LDG.E.U8 R99, desc[UR38][R8.64+0x21] ;  /* 0x0000212608637981 */ /* 0x000f64000c1e1100 */
[----:B-----5:R-:W-:-:S05]  /*2e20*/  PRMT R12, R99, 0x8880, RZ ;  /* 0x00008880630c7816 */ /* 0x020fca00000000ff */
[----:B------:R-:W-:-:S07]  /*2e30*/  IMAD R15, R12, R91, RZ ;  /* 0x0000005b0c0f7224 */ /* 0x000fce00078e02ff */
.L_x_71:
[----:B------:R-:W-:Y:S05]  /*2e40*/  BSYNC B1 ;  /* 0x0000000000017941 */ /* 0x000fea0003800000 */
.L_x_70:
        /* <DEDUP_REMOVED lines=11> */
.L_x_73:
[----:B------:R-:W-:Y:S05]  /*2f00*/  BSYNC B1 ;  /* 0x0000000000017941 */ /* 0x000fea0003800000 */
.L_x_72:
[----:B---3--:R-:W-:Y:S01]  /*2f10*/  @!P4 IMAD R13, R42, R90, R15 ;  /* 0x0000005a2a0dc224 */ /* 0x008fe200078e020f */
[----:B------:R-:W-:Y:S04]  /*2f20*/  BSSY B1, `(.L_x_74) ;  /* 0x0000006000017945 */ /* 0x000fe80003800000 */
[----:B------:R3:W-:Y:S01]  /*2f30*/  @!P4 STG.E.U8 desc[UR38][R6.64+0x20], R13 ;  /* 0x0000200d0600c986 */ /* 0x0007e2000c101126 */
[----:B------:R-:W-:Y:S05]  /*2f40*/  @P3 BRA `(.L_x_75) ;  /* 0x00000000000c3947 */ /* 0x000fea0003800000 */
[----:B------:R-:W5:Y:S02]  /*2f50*/  LDG.E.U8 R99, desc[UR38][R10.64+0x21] ;  /* 0x000021260a637981 */ /* 0x000f64000c1e1100 */
[----:B-----5:R-:W-:-:S05]  /*2f60*/  PRMT R12, R99, 0x8880, RZ ;  /* 0x00008880630c7816 */ /* 0x020fca00000000ff */
[----:B------:R-:W-:-:S07]  /*2f70*/  IMAD R15, R12, R91, RZ ;  /* 0x0000005b0c0f7224 */ /* 0x000fce00078e02ff */
.L_x_75:
[----:B------:R-:W-:Y:S05]  /*2f80*/  BSYNC B1 ;  /* 0x0000000000017941 */ /* 0x000fea0003800000 */
.L_x_74:
[----:B------:R-:W-:Y:S01]  /*2f90*/  @!P3 IMAD R43, R43, R90, R15 ;  /* 0x0000005a2b2bb224 */ /* 0x000fe200078e020f */
[----:B------:R-:W-:Y:S04]  /*2fa0*/  BSSY B1, `(.L_x_76) ;  /* 0x0000006000017945 */ /* 0x000fe80003800000 */
[----:B------:R0:W-:Y:S01]  /*2fb0*/  @!P3 STG.E.U8 desc[UR38][R6.64+0x21], R43 ;  /* 0x0000212b0600b986 */ /* 0x0001e2000c101126 */
[----:B------:R-:W-:Y:S05]  /*2fc0*/  @P5 BRA `(.L_x_77) ;  /* 0x00000000000c5947 */ /* 0x000fea0003800000 */
[----:B------:R-:W5:Y:S02]  /*2fd0*/  LDG.E.U8 R99, desc[UR38][R8.64+0x28] ;  /* 0x0000282608637981 */ /* 0x000f64000c1e1100 */
[----:B-----5:R-:W-:-:S05]  /*2fe0*/  PRMT R12, R99, 0x8880, RZ ;  /* 0x00008880630c7816 */ /* 0x020fca00000000ff */
[----:B------:R-:W-:-:S07]  /*2ff0*/  IMAD R15, R12, R91, RZ ;  /* 0x0000005b0c0f7224 */ /* 0x000fce00078e02ff */
.L_x_77:
[----:B------:R-:W-:Y:S05]  /*3000*/  BSYNC B1 ;  /* 0x0000000000017941 */ /* 0x000fea0003800000 */
.L_x_76:
[----:B---3--:R-:W-:Y:S01]  /*3010*/  @!P5 IMAD R13, R44, R90, R15 ;  /* 0x0000005a2c0dd224 */ /* 0x008fe200078e020f */
[----:B------:R-:W-:Y:S04]  /*3020*/  BSSY B1, `(.L_x_78) ;  /* 0x0000006000017945 */ /* 0x000fe80003800000 */
[----:B------:R3:W-:Y:S01]  /*3030*/  @!P5 STG.E.U8 desc[UR38][R4.64+0x28], R13 ;  /* 0x0000280d0400d986 */ /* 0x0007e2000c101126 */
[----:B------:R-:W-:Y:S05]  /*3040*/  @P2 BRA `(.L_x_79) ;  /* 0x00000000000c2947 */ /* 0x000fea0003800000 */
[----:B------:R-:W5:Y:S02]  /*3050*/  LDG.E.U8 R99, desc[UR38][R8.64+0x29] ;  /* 0x0000292608637981 */ /* 0x000f64000c1e1100 */
[----:B-----5:R-:W-:-:S05]  /*3060*/  PRMT R12, R99, 0x8880, RZ ;  /* 0x00008880630c7816 */ /* 0x020fca00000000ff */
[----:B------:R-:W-:-:S07]  /*3070*/  IMAD R15, R12, R91, RZ ;  /* 0x0000005b0c0f7224 */ /* 0x000fce00078e02ff */
.L_x_79:
[----:B------:R-:W-:Y:S05]  /*3080*/  BSYNC B1 ;  /* 0x0000000000017941 */ /* 0x000fea0003800000 */
.L_x_78:
        /* <DEDUP_REMOVED lines=11> */
.L_x_81:
[----:B------:R-:W-:Y:S05]  /*3140*/  BSYNC B1 ;  /* 0x0000000000017941 */ /* 0x000fea0003800000 */
.L_x_80:
[----:B---3--:R-:W-:Y:S01]  /*3150*/  @!P4 IMAD R13, R46, R90, R15 ;  /* 0x0000005a2e0dc224 */ /* 0x008fe200078e020f */
[----:B------:R-:W-:Y:S04]  /*3160*/  BSSY B1, `(.L_x_82) ;  /* 0x0000006000017945 */ /* 0x000fe80003800000 */
[----:B------:R3:W-:Y:S01]  /*3170*/  @!P4 STG.E.U8 desc[UR38][R6.64+0x28], R13 ;  /* 0x0000280d0600c986 */ /* 0x0007e2000c101126 */
[----:B------:R-:W-:Y:S05]  /*3180*/  @P3 BRA `(.L_x_83) ;  /* 0x00000000000c3947 */ /* 0x000fea0003800000 */
[----:B------:R-:W5:Y:S02]  /*3190*/  LDG.E.U8 R99, desc[UR38][R10.64+0x29] ;  /* 0x000029260a637981 */ /* 0x000f64000c1e1100 */
[----:B-----5:R-:W-:-:S05]  /*31a0*/  PRMT R12, R99, 0x8880, RZ ;  /* 0x00008880630c7816 */ /* 0x020fca00000000ff */
[----:B------:R-:W-:-:S07]  /*31b0*/  IMAD R15, R12, R91, RZ ;  /* 0x0000005b0c0f7224 */ /* 0x000fce00078e02ff */
.L_x_83:
[----:B------:R-:W-:Y:S05]  /*31c0*/  BSYNC B1 ;  /* 0x0000000000017941 */ /* 0x000fea0003800000 */
.L_x_82:
[----:B------:R-:W-:Y:S01]  /*31d0*/  @!P3 IMAD R47, R47, R90, R15 ;  /* 0x0000005a2f2fb224 */ /* 0x000fe200078e020f */
[----:B------:R-:W-:Y:S04]  /*31e0*/  BSSY B1, `(.L_x_84) ;  /* 0x0000006000017945 */ /* 0x000fe80003800000 */
[----:B------:R0:W-:Y:S01]  /*31f0*/  @!P3 STG.E.U8 desc[UR38][R6.64+0x29], R47 ;  /* 0x0000292f0600b986 */ /* 0x0001e2000c101126 */
[----:B------:R-:W-:Y:S05]  /*3200*/  @P5 BRA `(.L_x_85) ;  /* 0x00000000000c5947 */ /* 0x000fea0003800000 */
[----:B------:R-:W5:Y:S02]  /*3210*/  LDG.E.U8 R99, desc[UR38][R8.64+0x30] ;  /* 0x0000302608637981 */ /* 0x000f64000c1e1100 */
[----:B-----5:R-:W-:-:S05]  /*3220*/  PRMT R12, R99, 0x8880, RZ ;  /* 0x00008880630c7816 */ /* 0x020fca00000000ff */
[----:B------:R-:W-:-:S07]  /*3230*/  IMAD R15, R12, R91, RZ ;  /* 0x0000005b0c0f7224 */ /* 0x000fce00078e02ff */
.L_x_85:
[----:B------:R-:W-:Y:S05]  /*3240*/  BSYNC B1 ;  /* 0x0000000000017941 */ /* 0x000fea0003800000 */
.L_x_84:
[----:B---3--:R-:W-:Y:S01]  /*3250*/  @!P5 IMAD R13, R48, R90, R15 ;  /* 0x0000005a300dd224 */ /* 0x008fe200078e020f */
[----:B------:R-:W-:Y:S04]  /*3260*/  BSSY B1, `(.L_x_86) ;  /* 0x0000006000017945 */ /* 0x000fe80003800000 */
[----:B------:R3:W-:Y:S01]  /*3270*/  @!P5 STG.E.U8 desc[UR38][R4.64+0x30], R13 ;  /* 0x0000300d0400d986 */ /* 0x0007e2000c101126 */
[----:B------:R-:W-:Y:S05]  /*3280*/  @P2 BRA `(.L_x_87) ;  /* 0x00000000000c2947 */ /* 0x000fea0003800000 */
[----:B------:R-:W5:Y:S02]  /*3290*/  LDG.E.U8 R99, desc[UR38][R8.64+0x31] ;  /* 0x0000312608637981 */ /* 0x000f64000c1e1100 */
[----:B-----5:R-:W-:-:S05]  /*32a0*/  PRMT R12, R99, 0x8880, RZ ;  /* 0x00008880630c7816 */ /* 0x020fca00000000ff */
[----:B------:R-:W-:-:S07]  /*32b0*/  IMAD R15, R12, R91, RZ ;  /* 0x0000005b0c0f7224 */ /* 0x000fce00078e02ff */
.L_x_87:
[----:B------:R-:W-:Y:S05]  /*32c0*/  BSYNC B1 ;  /* 0x0000000000017941 */ /* 0x000fea0003800000 */
.L_x_86:
        /* <DEDUP_REMOVED lines=11> */
.L_x_89:
[----:B------:R-:W-:Y:S05]  /*3380*/  BSYNC B1 ;  /* 0x0000000000017941 */ /* 0x000fea0003800000 */
.L_x_88:
[----:B---3--:R-:W-:Y:S01]  /*3390*/  @!P4 IMAD R13, R50, R90, R15 ;  /* 0x0000005a320dc224 */ /* 0x008fe200078e020f */
[----:B------:R-:W-:Y:S04]  /*33a0*/  BSSY B1, `(.L_x_90) ;  /* 0x0000006000017945 */ /* 0x000fe80003800000 */
[----:B------:R3:W-:Y:S01]  /*33b0*/  @!P4 STG.E.U8 desc[UR38][R6.64+0x30], R13 ;  /* 0x0000300d0600c986 */ /* 0x0007e2000c101126 */
[----:B------:R-:W-:Y:S05]  /*33c0*/  @P3 BRA `(.L_x_91) ;  /* 0x00000000000c3947 */ /* 0x000fea0003800000 */
[----:B------:R-:W5:Y:S02]  /*33d0*/  LDG.E.U8 R99, desc[UR38][R10.64+0x31] ;  /* 0x000031260a637981 */ /* 0x000f64000c1e1100 */
[----:B-----5:R-:W-:-:S05]  /*33e0*/  PRMT R12, R99, 0x8880, RZ ;  /* 0x00008880630c7816 */ /* 0x020fca00000000ff */
[----:B------:R-:W-:-:S07]  /*33f0*/  IMAD R15, R12, R91, RZ ;  /* 0x0000005b0c0f7224 */ /* 0x000fce00078e02ff */
.L_x_91:
[----:B------:R-:W-:Y:S05]  /*3400*/  BSYNC B1 ;  /* 0x0000000000017941 */ /* 0x000fea0003800000 */
.L_x_90:
[----:B------:R-:W-:Y:S01]  /*3410*/  @!P3 IMAD R51, R51, R90, R15 ;  /* 0x0000005a3333b224 */ /* 0x000fe200078e020f */
[----:B------:R-:W-:Y:S04]  /*3420*/  BSSY B1, `(.L_x_92) ;  /* 0x0000006000017945 */ /* 0x000fe80003800000 */
[----:B------:R0:W-:Y:S01]  /*3430*/  @!P3 STG.E.U8 desc[UR38][R6.64+0x31], R51 ;  /* 0x000031330600b986 */ /* 0x0001e2000c101126 */
[----:B------:R-:W-:Y:S05]  /*3440*/  @P5 BRA `(.L_x_93) ;  /* 0x00000000000c5947 */ /* 0x000fea0003800000 */
[----:B------:R-:W5:Y:S02]  /*3450*/  LDG.E.U8 R99, desc[UR38][R8.64+0x38] ;  /* 0x0000382608637981 */ /* 0x000f64000c1e1100 */
[----:B-----5:R-:W-:-:S05]  /*3460*/  PRMT R12, R99, 0x8880, RZ ;  /* 0x00008880630c7816 */ /* 0x020fca00000000ff */
[----:B------:R-:W-:-:S07]  /*3470*/  IMAD R15, R12, R91, RZ ;  /* 0x0000005b0c0f7224 */ /* 0x000fce00078e02ff */
.L_x_93:
[----:B------:R-:W-:Y:S05]  /*3480*/  BSYNC B1 ;  /* 0x0000000000017941 */ /* 0x000fea0003800000 */
.L_x_92:
[----:B---3--:R-:W-:Y:S01]  /*3490*/  @!P5 IMAD R13, R52, R90, R15 ;  /* 0x0000005a340dd224 */ /* 0x008fe200078e020f */
[----:B------:R-:W-:Y:S04]  /*34a0*/  BSSY B1, `(.L_x_94) ;  /* 0x0000006000017945 */ /* 0x000fe80003800000 */
[----:B------:R3:W-:Y:S01]  /*34b0*/  @!P5 STG.E.U8 desc[UR38][R4.64+0x38], R13 ;  /* 0x0000380d0400d986 */ /* 0x0007e2000c101126 */
[----:B------:R-:W-:Y:S05]  /*34c0*/  @P2 BRA `(.L_x_95) ;  /* 0x00000000000c2947 */ /* 0x000fea0003800000 */
[----:B------:R-:W5:Y:S02]  /*34d0*/  LDG.E.U8 R99, desc[UR38][R8.64+0x39] ;  /* 0x0000392608637981 */ /* 0x000f64000c1e1100 */
[----:B-----5:R-:W-:-:S05]  /*34e0*/  PRMT R12, R99, 0x8880, RZ ;  /* 0x00008880630c7816 */ /* 0x020fca00000000ff */
[----:B------:R-:W-:-:S07]  /*34f0*/  IMAD R15, R12, R91, RZ ;  /* 0x0000005b0c0f7224 */ /* 0x000fce00078e02ff */
.L_x_95:
[----:B------:R-:W-:Y:S05]  /*3500*/  BSYNC B1 ;  /* 0x0000000000017941 */ /* 0x000fea0003800000 */
.L_x_94:
        /* <DEDUP_REMOVED lines=11> */
.L_x_97:
[----:B------:R-:W-:Y:S05]  /*35c0*/  BSYNC B1 ;  /* 0x0000000000017941 */ /* 0x000fea0003800000 */
.L_x_96:
[----:B---3--:R-:W-:Y:S01]  /*35d0*/  @!P4 IMAD R13, R54, R90, R15 ;  /* 0x0000005a360dc224 */ /* 0x008fe200078e020f */
[----:B------:R-:W-:Y:S04]  /*35e0*/  BSSY B1, `(.L_x_98) ;  /* 0x0000006000017945 */ /* 0x000fe80003800000 */
[----:B------:R3:W-:Y:S01]  /*35f0*/  @!P4 STG.E.U8 desc[UR38][R6.64+0x38], R13 ;  /* 0x0000380d0600c986 */ /* 0x0007e2000c101126 */
[----:B------:R-:W-:Y:S05]  /*3600*/  @P3 BRA `(.L_x_99) ;  /* 0x00000000000c3947 */ /* 0x000fea0003800000 */
[----:B------:R-:W5:Y:S02]  /*3610*/  LDG.E.U8 R99, desc[UR38][R10.64+0x39] ;  /* 0x000039260a637981 */ /* 0x000f64000c1e1100 */
[----:B-----5:R-:W-:-:S05]  /*3620*/  PRMT R12, R99, 0x8880, RZ ;  /* 0x00008880630c7816 */ /* 0x020fca00000000ff */
[----:B------:R-:W-:-:S07]  /*3630*/  IMAD R15, R12, R91, RZ ;  /* 0x0000005b0c0f7224 */ /* 0x000fce00078e02ff */
.L_x_99:
[----:B------:R-:W-:Y:S05]  /*3640*/  BSYNC B1 ;  /* 0x0000000000017941 */ /* 0x000fea0003800000 */
.L_x_98:
[----:B------:R-:W-:Y:S01]  /*3650*/  @!P3 IMAD R55, R55, R90, R15 ;  /* 0x0000005a3737b224 */ /* 0x000fe200078e020f */
[----:B------:R-:W-:Y:S04]  /*3660*/  BSSY B1, `(.L_x_100) ;  /* 0x0000006000017945 */ /* 0x000fe80003800000 */
[----:B------:R0:W-:Y:S01]  /*3670*/  @!P3 STG.E.U8 desc[UR38][R6.64+0x39], R55 ;  /* 0x000039370600b986 */ /* 0x0001e2000c101126 */
[----:B------:R-:W-:Y:S05]  /*3680*/  @P5 BRA `(.L_x_101) ;  /* 0x00000000000c5947 */ /* 0x000fea0003800000 */
[----:B------:R-:W5:Y:S02]  /*3690*/  LDG.E.U8 R99, desc[UR38][R8.64+0x40] ;  /* 0x0000402608637981 */ /* 0x000f64000c1e1100 */
[----:B-----5:R-:W-:-:S05]  /*36a0*/  PRMT R12, R99, 0x8880, RZ ;  /* 0x00008880630c7816 */ /* 0x020fca00000000ff */
[----:B------:R-:W-:-:S07]  /*36b0*/  IMAD R15, R12, R91, RZ ;  /* 0x0000005b0c0f7224 */ /* 0x000fce00078e02ff */
.L_x_101:
[----:B------:R-:W-:Y:S05]  /*36c0*/  BSYNC B1 ;  /* 0x0000000000017941 */ /* 0x000fea0003800000 */
.L_x_100:
[----:B---3--:R-:W-:Y:S01]  /*36d0*/  @!P5 IMAD R13, R56, R90, R15 ;  /* 0x0000005a380dd224 */ /* 0x008fe200078e020f */
[----:B------:R-:W-:Y:S04]  /*36e0*/  BSSY B1, `(.L_x_102) ;  /* 0x0000006000017945 */ /* 0x000fe80003800000 */
[----:B------:R3:W-:Y:S01]  /*36f0*/  @!P5 STG.E.U8 desc[UR38][R4.64+0x40], R13 ;  /* 0x0000400d0400d986 */ /* 0x0007e2000c101126 */
[----:B------:R-:W-:Y:S05]  /*3700*/  @P2 BRA `(.L_x_103) ;  /* 0x00000000000c2947 */ /* 0x000fea0003800000 */
[----:B------:R-:W5:Y:S02]  /*3710*/  LDG.E.U8 R99, desc[UR38][R8.64+0x41] ;  /* 0x0000412608637981 */ /* 0x000f64000c1e1100 */
[----:B-----5:R-:W-:-:S05]  /*3720*/  PRMT R12, R99, 0x8880, RZ ;  /* 0x00008880630c7816 */ /* 0x020fca00000000ff */
[----:B------:R-:W-:-:S07]  /*3730*/  IMAD R15, R12, R91, RZ ;  /* 0x0000005b0c0f7224 */ /* 0x000fce00078e02ff */
.L_x_103:
[----:B------:R-:W-:Y:S05]  /*3740*/  BSYNC B1 ;  /* 0x0000000000017941 */ /* 0x000fea0003800000 */
.L_x_102:
        /* <DEDUP_REMOVED lines=11> */
.L_x_105:
[----:B------:R-:W-:Y:S05]  /*3800*/  BSYNC B1 ;  /* 0x0000000000017941 */ /* 0x000fea0003800000 */
.L_x_104:
[----:B---3--:R-:W-:Y:S01]  /*3810*/  @!P4 IMAD R13, R58, R90, R15 ;  /* 0x0000005a3a0dc224 */ /* 0x008fe200078e020f */
[----:B------:R-:W-:Y:S04]  /*3820*/  BSSY B1, `(.L_x_106) ;  /* 0x0000006000017945 */ /* 0x000fe80003800000 */
[----:B------:R3:W-:Y:S01]  /*3830*/  @!P4 STG.E.U8 desc[UR38][R6.64+0x40], R13 ;  /* 0x0000400d0600c986 */ /* 0x0007e2000c101126 */
[----:B------:R-:W-:Y:S05]  /*3840*/  @P3 BRA `(.L_x_107) ;  /* 0x00000000000c3947 */ /* 0x000fea0003800000 */
[----:B------:R-:W5:Y:S02]  /*3850*/  LDG.E.U8 R99, desc[UR38][R10.64+0x41] ;  /* 0x000041260a637981 */ /* 0x000f64000c1e1100 */
[----:B-----5:R-:W-:-:S05]  /*3860*/  PRMT R12, R99, 0x8880, RZ ;  /* 0x00008880630c7816 */ /* 0x020fca00000000ff */
[----:B------:R-:W-:-:S07]  /*3870*/  IMAD R15, R12, R91, RZ ;  /* 0x0000005b0c0f7224 */ /* 0x000fce00078e02ff */
.L_x_107:
[----:B------:R-:W-:Y:S05]  /*3880*/  BSYNC B1 ;  /* 0x0000000000017941 */ /* 0x000fea0003800000 */
.L_x_106:
[----:B------:R-:W-:Y:S01]  /*3890*/  @!P3 IMAD R59, R59, R90, R15 ;  /* 0x0000005a3b3bb224 */ /* 0x000fe200078e020f */
[----:B------:R-:W-:Y:S04]  /*38a0*/  BSSY B1, `(.L_x_108) ;  /* 0x0000006000017945 */ /* 0x000fe80003800000 */
[----:B------:R0:W-:Y:S01]  /*38b0*/  @!P3 STG.E.U8 desc[UR38][R6.64+0x41], R59 ;  /* 0x0000413b0600b986 */ /* 0x0001e2000c101126 */
[----:B------:R-:W-:Y:S05]  /*38c0*/  @P5 BRA `(.L_x_109) ;  /* 0x00000000000c5947 */ /* 0x000fea0003800000 */
[----:B------:R-:W5:Y:S02]  /*38d0*/  LDG.E.U8 R99, desc[UR38][R8.64+0x48] ;  /* 0x0000482608637981 */ /* 0x000f64000c1e1100 */
[----:B-----5:R-:W-:-:S05]  /*38e0*/  PRMT R12, R99, 0x8880, RZ ;  /* 0x00008880630c7816 */ /* 0x020fca00000000ff */
[----:B------:R-:W-:-:S07]  /*38f0*/  IMAD R15, R12, R91, RZ ;  /* 0x0000005b0c0f7224 */ /* 0x000fce00078e02ff */
.L_x_109:
[----:B------:R-:W-:Y:S05]  /*3900*/  BSYNC B1 ;  /* 0x0000000000017941 */ /* 0x000fea0003800000 */
.L_x_108:
[----:B---3--:R-:W-:Y:S01]  /*3910*/  @!P5 IMAD R13, R60, R90, R15 ;  /* 0x0000005a3c0dd224 */ /* 0x008fe200078e020f */
[----:B------:R-:W-:Y:S04]  /*3920*/  BSSY B1, `(.L_x_110) ;  /* 0x0000006000017945 */ /* 0x000fe80003800000 */
[----:B------:R3:W-:Y:S01]  /*3930*/  @!P5 STG.E.U8 desc[UR38][R4.64+0x48], R13 ;  /* 0x0000480d0400d986 */ /* 0x0007e2000c101126 */
[----:B------:R-:W-:Y:S05]  /*3940*/  @P2 BRA `(.L_x_111) ;  /* 0x00000000000c2947 */ /* 0x000fea0003800000 */
[----:B------:R-:W5:Y:S02]  /*3950*/  LDG.E.U8 R99, desc[UR38][R8.64+0x49] ;  /* 0x0000492608637981 */ /* 0x000f64000c1e1100 */
[----:B-----5:R-:W-:-:S05]  /*3960*/  PRMT R12, R99, 0x8880, RZ ;  /* 0x00008880630c7816 */ /* 0x020fca00000000ff */
[----:B------:R-:W-:-:S07]  /*3970*/  IMAD R15, R12, R91, RZ ;  /* 0x0000005b0c0f7224 */ /* 0x000fce00078e02ff */
.L_x_111:
[----:B------:R-:W-:Y:S05]  /*3980*/  BSYNC B1 ;  /* 0x0000000000017941 */ /* 0x000fea0003800000 */
.L_x_110:
        /* <DEDUP_REMOVED lines=11> */
.L_x_113:
[----:B------:R-:W-:Y:S05]  /*3a40*/  BSYNC B1 ;  /* 0x0000000000017941 */ /* 0x000fea0003800000 */
.L_x_112:
[----:B---3--:R-:W-:Y:S01]  /*3a50*/  @!P4 IMAD R13, R62, R90, R15 ;  /* 0x0000005a3e0dc224 */ /* 0x008fe200078e020f */
[----:B------:R-:W-:Y:S04]  /*3a60*/  BSSY B1, `(.L_x_114) ;  /* 0x0000006000017945 */ /* 0x000fe80003800000 */
[----:B------:R3:W-:Y:S01]  /*3a70*/  @!P4 STG.E.U8 desc[UR38][R6.64+0x48], R13 ;  /* 0x0000480d0600c986 */ /* 0x0007e2000c101126 */
[----:B------:R-:W-:Y:S05]  /*3a80*/  @P3 BRA `(.L_x_115) ;  /* 0x00000000000c3947 */ /* 0x000fea0003800000 */
[----:B------:R-:W5:Y:S02]  /*3a90*/  LDG.E.U8 R99, desc[UR38][R10.64+0x49] ;  /* 0x000049260a637981 */ /* 0x000f64000c1e1100 */
[----:B-----5:R-:W-:-:S05]  /*3aa0*/  PRMT R12, R99, 0x8880, RZ ;  /* 0x00008880630c7816 */ /* 0x020fca00000000ff */
[----:B------:R-:W-:-:S07]  /*3ab0*/  IMAD R15, R12, R91, RZ ;  /* 0x0000005b0c0f7224 */ /* 0x000fce00078e02ff */
.L_x_115:
[----:B------:R-:W-:Y:S05]  /*3ac0*/  BSYNC B1 ;  /* 0x0000000000017941 */ /* 0x000fea0003800000 */
.L_x_114:
[----:B------:R-:W-:Y:S01]  /*3ad0*/  @!P3 IMAD R63, R63, R90, R15 ;  /* 0x0000005a3f3fb224 */ /* 0x000fe200078e020f */
[----:B------:R-:W-:Y:S04]  /*3ae0*/  BSSY B1, `(.L_x_116) ;  /* 0x0000006000017945 */ /* 0x000fe80003800000 */
[----:B------:R0:W-:Y:S01]  /*3af0*/  @!P3 STG.E.U8 desc[UR38][R6.64+0x49], R63 ;  /* 0x0000493f0600b986 */ /* 0x0001e2000c101126 */
[----:B------:R-:W-:Y:S05]  /*3b00*/  @P5 BRA `(.L_x_117) ;  /* 0x00000000000c5947 */ /* 0x000fea0003800000 */
[----:B------:R-:W5:Y:S02]  /*3b10*/  LDG.E.U8 R99, desc[UR38][R8.64+0x50] ;  /* 0x0000502608637981 */ /* 0x000f64000c1e1100 */
[----:B-----5:R-:W-:-:S05]  /*3b20*/  PRMT R12, R99, 0x8880, RZ ;  /* 0x00008880630c7816 */ /* 0x020fca00000000ff */
[----:B------:R-:W-:-:S07]  /*3b30*/  IMAD R15, R12, R91, RZ ;  /* 0x0000005b0c0f7224 */ /* 0x000fce00078e02ff */
.L_x_117:
[----:B------:R-:W-:Y:S05]  /*3b40*/  BSYNC B1 ;  /* 0x0000000000017941 */ /* 0x000fea0003800000 */
.L_x_116:
[----:B---3--:R-:W-:Y:S01]  /*3b50*/  @!P5 IMAD R13, R64, R90, R15 ;  /* 0x0000005a400dd224 */ /* 0x008fe200078e020f */
[----:B------:R-:W-:Y:S04]  /*3b60*/  BSSY B1, `(.L_x_118) ;  /* 0x0000006000017945 */ /* 0x000fe80003800000 */
[----:B------:R3:W-:Y:S01]  /*3b70*/  @!P5 STG.E.U8 desc[UR38][R4.64+0x50], R13 ;  /* 0x0000500d0400d986 */ /* 0x0007e2000c101126 */
[----:B------:R-:W-:Y:S05]  /*3b80*/  @P2 BRA `(.L_x_119) ;  /* 0x00000000000c2947 */ /* 0x000fea0003800000 */
[----:B------:R-:W5:Y:S02]  /*3b90*/  LDG.E.U8 R99, desc[UR38][R8.64+0x51] ;  /* 0x0000512608637981 */ /* 0x000f64000c1e1100 */
[----:B-----5:R-:W-:-:S05]  /*3ba0*/  PRMT R12, R99, 0x8880, RZ ;  /* 0x00008880630c7816 */ /* 0x020fca00000000ff */
[----:B------:R-:W-:-:S07]  /*3bb0*/  IMAD R15, R12, R91, RZ ;  /* 0x0000005b0c0f7224 */ /* 0x000fce00078e02ff */
.L_x_119:
[----:B------:R-:W-:Y:S05]  /*3bc0*/  BSYNC B1 ;  /* 0x0000000000017941 */ /* 0x000fea0003800000 */
.L_x_118:
        /* <DEDUP_REMOVED lines=11> */
.L_x_121:
[----:B------:R-:W-:Y:S05]  /*3c80*/  BSYNC B1 ;  /* 0x0000000000017941 */ /* 0x000fea0003800000 */
.L_x_120:
[----:B---3--:R-:W-:Y:S01]  /*3c90*/  @!P4 IMAD R13, R66, R90, R15 ;  /* 0x0000005a420dc224 */ /* 0x008fe200078e020f */
[----:B------:R-:W-:Y:S04]  /*3ca0*/  BSSY B1, `(.L_x_122) ;  /* 0x0000006000017945 */ /* 0x000fe80003800000 */
[----:B------:R3:W-:Y:S01]  /*3cb0*/  @!P4 STG.E.U8 desc[UR38][R6.64+0x50], R13 ;  /* 0x0000500d0600c986 */ /* 0x0007e2000c101126 */
[----:B------:R-:W-:Y:S05]  /*3cc0*/  @P3 BRA `(.L_x_123) ;  /* 0x00000000000c3947 */ /* 0x000fea0003800000 */
[----:B------:R-:W5:Y:S02]  /*3cd0*/  LDG.E.U8 R99, desc[UR38][R10.64+0x51] ;  /* 0x000051260a637981 */ /* 0x000f64000c1e1100 */
[----:B-----5:R-:W-:-:S05]  /*3ce0*/  PRMT R12, R99, 0x8880, RZ ;  /* 0x00008880630c7816 */ /* 0x020fca00000000ff */
[----:B------:R-:W-:-:S07]  /*3cf0*/  IMAD R15, R12, R91, RZ ;  /* 0x0000005b0c0f7224 */ /* 0x000fce00078e02ff */
.L_x_123:
[----:B------:R-:W-:Y:S05]  /*3d00*/  BSYNC B1 ;  /* 0x0000000000017941 */ /* 0x000fea0003800000 */
.L_x_122:
[----:B------:R-:W-:Y:S01]  /*3d10*/  @!P3 IMAD R67, R67, R90, R15 ;  /* 0x0000005a4343b224 */ /* 0x000fe200078e020f */
[----:B------:R-:W-:Y:S04]  /*3d20*/  BSSY B1, `(.L_x_124) ;  /* 0x0000006000017945 */ /* 0x000fe80003800000 */
[----:B------:R0:W-:Y:S01]  /*3d30*/  @!P3 STG.E.U8 desc[UR38][R6.64+0x51], R67 ;  /* 0x000051430600b986 */ /* 0x0001e2000c101126 */
[----:B------:R-:W-:Y:S05]  /*3d40*/  @P5 BRA `(.L_x_125) ;  /* 0x00000000000c5947 */ /* 0x000fea0003800000 */
[----:B------:R-:W5:Y:S02]  /*3d50*/  LDG.E.U8 R99, desc[UR38][R8.64+0x58] ;  /* 0x0000582608637981 */ /* 0x000f64000c1e1100 */
[----:B-----5:R-:W-:-:S05]  /*3d60*/  PRMT R12, R99, 0x8880, RZ ;  /* 0x00008880630c7816 */ /* 0x020fca00000000ff */
[----:B------:R-:W-:-:S07]  /*3d70*/  IMAD R15, R12, R91, RZ ;  /* 0x0000005b0c0f7224 */ /* 0x000fce00078e02ff */
.L_x_125:
[----:B------:R-:W-:Y:S05]  /*3d80*/  BSYNC B1 ;  /* 0x0000000000017941 */ /* 0x000fea0003800000 */
.L_x_124:
[----:B---3--:R-:W-:Y:S01]  /*3d90*/  @!P5 IMAD R13, R68, R90, R15 ;  /* 0x0000005a440dd224 */ /* 0x008fe200078e020f */
[----:B------:R-:W-:Y:S04]  /*3da0*/  BSSY B1, `(.L_x_126) ;  /* 0x0000006000017945 */ /* 0x000fe80003800000 */
[----:B------:R3:W-:Y:S01]  /*3db0*/  @!P5 STG.E.U8 desc[UR38][R4.64+0x58], R13 ;  /* 0x0000580d0400d986 */ /* 0x0007e2000c101126 */
[----:B------:R-:W-:Y:S05]  /*3dc0*/  @P2 BRA `(.L_x_127) ;  /* 0x00000000000c2947 */ /* 0x000fea0003800000 */
[----:B------:R-:W5:Y:S02]  /*3dd0*/  LDG.E.U8 R99, desc[UR38][R8.64+0x59] ;  /* 0x0000592608637981 */ /* 0x000f64000c1e1100 */
[----:B-----5:R-:W-:-:S05]  /*3de0*/  PRMT R12, R99, 0x8880, RZ ;  /* 0x00008880630c7816 */ /* 0x020fca00000000ff */
[----:B------:R-:W-:-:S07]  /*3df0*/  IMAD R15, R12, R91, RZ ;  /* 0x0000005b0c0f7224 */ /* 0x000fce00078e02ff */
.L_x_127:
[----:B------:R-:W-:Y:S05]  /*3e00*/  BSYNC B1 ;  /* 0x0000000000017941 */ /* 0x000fea0003800000 */
.L_x_126:
        /* <DEDUP_REMOVED lines=11> */
.L_x_129:
[----:B------:R-:W-:Y:S05]  /*3ec0*/  BSYNC B1 ;  /* 0x0000000000017941 */ /* 0x000fea0003800000 */
.L_x_128:
[----:B---3--:R-:W-:Y:S01]  /*3ed0*/  @!P4 IMAD R13, R70, R90, R15 ;  /* 0x0000005a460dc224 */ /* 0x008fe200078e020f */
[----:B------:R-:W-:Y:S04]  /*3ee0*/  BSSY B1, `(.L_x_130) ;  /* 0x0000006000017945 */ /* 0x000fe80003800000 */
[----:B------:R3:W-:Y:S01]  /*3ef0*/  @!P4 STG.E.U8 desc[UR38][R6.64+0x58], R13 ;  /* 0x0000580d0600c986 */ /* 0x0007e2000c101126 */
[----:B------:R-:W-:Y:S05]  /*3f00*/  @P3 BRA `(.L_x_131) ;  /* 0x00000000000c3947 */ /* 0x000fea0003800000 */
[----:B------:R-:W5:Y:S02]  /*3f10*/  LDG.E.U8 R99, desc[UR38][R10.64+0x59] ;  /* 0x000059260a637981 */ /* 0x000f64000c1e1100 */
[----:B-----5:R-:W-:-:S05]  /*3f20*/  PRMT R12, R99, 0x8880, RZ ;  /* 0x00008880630c7816 */ /* 0x020fca00000000ff */
[----:B------:R-:W-:-:S07]  /*3f30*/  IMAD R15, R12, R91, RZ ;  /* 0x0000005b0c0f7224 */ /* 0x000fce00078e02ff */
.L_x_131:
[----:B------:R-:W-:Y:S05]  /*3f40*/  BSYNC B1 ;  /* 0x0000000000017941 */ /* 0x000fea0003800000 */
.L_x_130:
[----:B------:R-:W-:Y:S01]  /*3f50*/  @!P3 IMAD R71, R71, R90, R15 ;  /* 0x0000005a4747b224 */ /* 0x000fe200078e020f */
[----:B------:R-:W-:Y:S04]  /*3f60*/  BSSY B1, `(.L_x_132) ;  /* 0x0000006000017945 */ /* 0x000fe80003800000 */
[----:B------:R0:W-:Y:S01]  /*3f70*/  @!P3 STG.E.U8 desc[UR38][R6.64+0x59], R71 ;  /* 0x000059470600b986 */ /* 0x0001e2000c101126 */
[----:B------:R-:W-:Y:S05]  /*3f80*/  @P5 BRA `(.L_x_133) ;  /* 0x00000000000c5947 */ /* 0x000fea0003800000 */
[----:B------:R-:W5:Y:S02]  /*3f90*/  LDG.E.U8 R99, desc[UR38][R8.64+0x60] ;  /* 0x0000602608637981 */ /* 0x000f64000c1e1100 */
[----:B-----5:R-:W-:-:S05]  /*3fa0*/  PRMT R12, R99, 0x8880, RZ ;  /* 0x00008880630c7816 */ /* 0x020fca00000000ff */
[----:B------:R-:W-:-:S07]  /*3fb0*/  IMAD R15, R12, R91, RZ ;  /* 0x0000005b0c0f7224 */ /* 0x000fce00078e02ff */
.L_x_133:
[----:B------:R-:W-:Y:S05]  /*3fc0*/  BSYNC B1 ;  /* 0x0000000000017941 */ /* 0x000fea0003800000 */
.L_x_132:
[----:B---3--:R-:W-:Y:S01]  /*3fd0*/  @!P5 IMAD R13, R72, R90, R15 ;  /* 0x0000005a480dd224 */ /* 0x008fe200078e020f */
[----:B------:R-:W-:Y:S04]  /*3fe0*/  BSSY B1, `(.L_x_134) ;  /* 0x0000006000017945 */ /* 0x000fe80003800000 */
[----:B------:R3:W-:Y:S01]  /*3ff0*/  @!P5 STG.E.U8 desc[UR38][R4.64+0x60], R13 ;  /* 0x0000600d0400d986 */ /* 0x0007e2000c101126 */
[----:B------:R-:W-:Y:S05]  /*4000*/  @P2 BRA `(.L_x_135) ;  /* 0x00000000000c2947 */ /* 0x000fea0003800000 */
[----:B------:R-:W5:Y:S02]  /*4010*/  LDG.E.U8 R99, desc[UR38][R8.64+0x61] ;  /* 0x0000612608637981 */ /* 0x000f64000c1e1100 */
[----:B-----5:R-:W-:-:S05]  /*4020*/  PRMT R12, R99, 0x8880, RZ ;  /* 0x00008880630c7816 */ /* 0x020fca00000000ff */
[----:B------:R-:W-:-:S07]  /*4030*/  IMAD R15, R12, R91, RZ ;  /* 0x0000005b0c0f7224 */ /* 0x000fce00078e02ff */
.L_x_135:
[----:B------:R-:W-:Y:S05]  /*4040*/  BSYNC B1 ;  /* 0x0000000000017941 */ /* 0x000fea0003800000 */
.L_x_134:
        /* <DEDUP_REMOVED lines=11> */
.L_x_137:
[----:B------:R-:W-:Y:S05]  /*4100*/  BSYNC B1 ;  /* 0x0000000000017941 */ /* 0x000fea0003800000 */
.L_x_136:
[----:B---3--:R-:W-:Y:S01]  /*4110*/  @!P4 IMAD R13, R74, R90, R15 ;  /* 0x0000005a4a0dc224 */ /* 0x008fe200078e020f */
[----:B------:R-:W-:Y:S04]  /*4120*/  BSSY B1, `(.L_x_138) ;  /* 0x0000006000017945 */ /* 0x000fe80003800000 */
[----:B------:R3:W-:Y:S01]  /*4130*/  @!P4 STG.E.U8 desc[UR38][R6.64+0x60], R13 ;  /* 0x0000600d0600c986 */ /* 0x0007e2000c101126 */
[----:B------:R-:W-:Y:S05]  /*4140*/  @P3 BRA `(.L_x_139) ;  /* 0x00000000000c3947 */ /* 0x000fea0003800000 */
[----:B------:R-:W5:Y:S02]  /*4150*/  LDG.E.U8 R99, desc[UR38][R10.64+0x61] ;  /* 0x000061260a637981 */ /* 0x000f64000c1e1100 */
[----:B-----5:R-:W-:-:S05]  /*4160*/  PRMT R12, R99, 0x8880, RZ ;  /* 0x00008880630c7816 */ /* 0x020fca00000000ff */
[----:B------:R-:W-:-:S07]  /*4170*/  IMAD R15, R12, R91, RZ ;  /* 0x0000005b0c0f7224 */ /* 0x000fce00078e02ff */
.L_x_139:
[----:B------:R-:W-:Y:S05]  /*4180*/  BSYNC B1 ;  /* 0x0000000000017941 */ /* 0x000fea0003800000 */
.L_x_138:
[----:B------:R-:W-:Y:S01]  /*4190*/  @!P3 IMAD R75, R75, R90, R15 ;  /* 0x0000005a4b4bb224 */ /* 0x000fe200078e020f */
[----:B------:R-:W-:Y:S04]  /*41a0*/  BSSY B1, `(.L_x_140) ;  /* 0x0000006000017945 */ /* 0x000fe80003800000 */
[----:B------:R0:W-:Y:S01]  /*41b0*/  @!P3 STG.E.U8 desc[UR38][R6.64+0x61], R75 ;  /* 0x0000614b0600b986 */ /* 0x0001e2000c101126 */
[----:B------:R-:W-:Y:S05]  /*41c0*/  @P5 BRA `(.L_x_141) ;  /* 0x00000000000c5947 */ /* 0x000fea0003800000 */
[----:B------:R-:W5:Y:S02]  /*41d0*/  LDG.E.U8 R99, desc[UR38][R8.64+0x68] ;  /* 0x0000682608637981 */ /* 0x000f64000c1e1100 */
[----:B-----5:R-:W-:-:S05]  /*41e0*/  PRMT R12, R99, 0x8880, RZ ;  /* 0x00008880630c7816 */ /* 0x020fca00000000ff */
[----:B------:R-:W-:-:S07]  /*41f0*/  IMAD R15, R12, R91, RZ ;  /* 0x0000005b0c0f7224 */ /* 0x000fce00078e02ff */
.L_x_141:
[----:B------:R-:W-:Y:S05]  /*4200*/  BSYNC B1 ;  /* 0x0000000000017941 */ /* 0x000fea0003800000 */
.L_x_140:
[----:B---3--:R-:W-:Y:S01]  /*4210*/  @!P5 IMAD R13, R76, R90, R15 ;  /* 0x0000005a4c0dd224 */ /* 0x008fe200078e020f */
[----:B------:R-:W-:Y:S04]  /*4220*/  BSSY B1, `(.L_x_142) ;  /* 0x0000006000017945 */ /* 0x000fe80003800000 */
[----:B------:R3:W-:Y:S01]  /*4230*/  @!P5 STG.E.U8 desc[UR38][R4.64+0x68], R13 ;  /* 0x0000680d0400d986 */ /* 0x0007e2000c101126 */
[----:B------:R-:W-:Y:S05]  /*4240*/  @P2 BRA `(.L_x_143) ;  /* 0x00000000000c2947 */ /* 0x000fea0003800000 */
[----:B------:R-:W5:Y:S02]  /*4250*/  LDG.E.U8 R99, desc[UR38][R8.64+0x69] ;  /* 0x0000692608637981 */ /* 0x000f64000c1e1100 */
[----:B-----5:R-:W-:-:S05]  /*4260*/  PRMT R12, R99, 0x8880, RZ ;  /* 0x00008880630c7816 */ /* 0x020fca00000000ff */
[----:B------:R-:W-:-:S07]  /*4270*/  IMAD R15, R12, R91, RZ ;  /* 0x0000005b0c0f7224 */ /* 0x000fce00078e02ff */
.L_x_143:
[----:B------:R-:W-:Y:S05]  /*4280*/  BSYNC B1 ;  /* 0x0000000000017941 */ /* 0x000fea0003800000 */
.L_x_142:
        /* <DEDUP_REMOVED lines=11> */
.L_x_145:
[----:B------:R-:W-:Y:S05]  /*4340*/  BSYNC B1 ;  /* 0x0000000000017941 */ /* 0x000fea0003800000 */
.L_x_144:
[----:B---3--:R-:W-:Y:S01]  /*4350*/  @!P4 IMAD R13, R78, R90, R15 ;  /* 0x0000005a4e0dc224 */ /* 0x008fe200078e020f */
[----:B------:R-:W-:Y:S04]  /*4360*/  BSSY B1, `(.L_x_146) ;  /* 0x0000006000017945 */ /* 0x000fe80003800000 */
[----:B------:R3:W-:Y:S01]  /*4370*/  @!P4 STG.E.U8 desc[UR38][R6.64+0x68], R13 ;  /* 0x0000680d0600c986 */ /* 0x0007e2000c101126 */
[----:B------:R-:W-:Y:S05]  /*4380*/  @P3 BRA `(.L_x_147) ;  /* 0x00000000000c3947 */ /* 0x000fea0003800000 */
[----:B------:R-:W5:Y:S02]  /*4390*/  LDG.E.U8 R99, desc[UR38][R10.64+0x69] ;  /* 0x000069260a637981 */ /* 0x000f64000c1e1100 */
[----:B-----5:R-:W-:-:S05]  /*43a0*/  PRMT R12, R99, 0x8880, RZ ;  /* 0x00008880630c7816 */ /* 0x020fca00000000ff */
[----:B------:R-:W-:-:S07]  /*43b0*/  IMAD R15, R12, R91, RZ ;  /* 0x0000005b0c0f7224 */ /* 0x000fce00078e02ff */
.L_x_147:
[----:B------:R-:W-:Y:S05]  /*43c0*/  BSYNC B1 ;  /* 0x0000000000017941 */ /* 0x000fea0003800000 */
.L_x_146:
[----:B------:R-:W-:Y:S01]  /*43d0*/  @!P3 IMAD R79, R79, R90, R15 ;  /* 0x0000005a4f4fb224 */ /* 0x000fe200078e020f */
[----:B------:R-:W-:Y:S04]  /*43e0*/  BSSY B1, `(.L_x_148) ;  /* 0x0000006000017945 */ /* 0x000fe80003800000 */
[----:B------:R0:W-:Y:S01]  /*43f0*/  @!P3 STG.E.U8 desc[UR38][R6.64+0x69], R79 ;  /* 0x0000694f0600b986 */ /* 0x0001e2000c101126 */
[----:B------:R-:W-:Y:S05]  /*4400*/  @P5 BRA `(.L_x_149) ;  /* 0x00000000000c5947 */ /* 0x000fea0003800000 */
[----:B------:R-:W5:Y:S02]  /*4410*/  LDG.E.U8 R99, desc[UR38][R8.64+0x70] ;  /* 0x0000702608637981 */ /* 0x000f64000c1e1100 */
[----:B-----5:R-:W-:-:S05]  /*4420*/  PRMT R12, R99, 0x8880, RZ ;  /* 0x00008880630c7816 */ /* 0x020fca00000000ff */
[----:B------:R-:W-:-:S07]  /*4430*/  IMAD R15, R12, R91, RZ ;  /* 0x0000005b0c0f7224 */ /* 0x000fce00078e02ff */
.L_x_149:
[----:B------:R-:W-:Y:S05]  /*4440*/  BSYNC B1 ;  /* 0x0000000000017941 */ /* 0x000fea0003800000 */
.L_x_148:
[----:B---3--:R-:W-:Y:S01]  /*4450*/  @!P5 IMAD R13, R80, R90, R15 ;  /* 0x0000005a500dd224 */ /* 0x008fe200078e020f */
[----:B------:R-:W-:Y:S04]  /*4460*/  BSSY B1, `(.L_x_150) ;  /* 0x0000006000017945 */ /* 0x000fe80003800000 */
[----:B------:R3:W-:Y:S01]  /*4470*/  @!P5 STG.E.U8 desc[UR38][R4.64+0x70], R13 ;  /* 0x0000700d0400d986 */ /* 0x0007e2000c101126 */
[----:B------:R-:W-:Y:S05]  /*4480*/  @P2 BRA `(.L_x_151) ;  /* 0x00000000000c2947 */ /* 0x000fea0003800000 */
[----:B------:R-:W5:Y:S02]  /*4490*/  LDG.E.U8 R99, desc[UR38][R8.64+0x71] ;  /* 0x0000712608637981 */ /* 0x000f64000c1e1100 */
[----:B-----5:R-:W-:-:S05]  /*44a0*/  PRMT R12, R99, 0x8880, RZ ;  /* 0x00008880630c7816 */ /* 0x020fca00000000ff */
[----:B------:R-:W-:-:S07]  /*44b0*/  IMAD R15, R12, R91, RZ ;  /* 0x0000005b0c0f7224 */ /* 0x000fce00078e02ff */
.L_x_151:
[----:B------:R-:W-:Y:S05]  /*44c0*/  BSYNC B1 ;  /* 0x0000000000017941 */ /* 0x000fea0003800000 */
.L_x_150:
[----:B------:R-:W-:Y:S01]  /*44d0*/  ISETP.LT.OR P4, PT, R3, 0x71, !P0 ;  /* 0x000000710300780c */ /* 0x000fe20004781670 */
[----:B------:R-:W-:Y:S01]  /*44e0*/  @!P2 IMAD R81, R81, R90, R15 ;  /* 0x0000005a5151a224 */ /* 0x000fe200078e020f */
[----:B------:R-:W-:Y:S01]  /*44f0*/  BSSY B1, `(.L_x_152) ;  /* 0x000000a000017945 */ /* 0x000fe20003800000 */
[C---:B------:R-:W-:Y:S02]  /*4500*/  ISETP.LT.OR P3, PT, R3.reuse, 0x72, !P0 ;  /* 0x000000720300780c */ /* 0x040fe40004761670 */
[C---:B------:R-:W-:Y:S01]  /*4510*/  ISETP.LT.OR P5, PT, R3.reuse, 0x79, !P0 ;  /* 0x000000790300780c */ /* 0x040fe200047a1670 */
[----:B------:R0:W-:Y:S01]  /*4520*/  @!P2 STG.E.U8 desc[UR38][R4.64+0x71], R81 ;  /* 0x000071510400a986 */ /* 0x0001e2000c101126 */
[C---:B------:R-:W-:Y:S02]  /*4530*/  ISETP.LT.OR P2, PT, R3.reuse, 0x79, !P1 ;  /* 0x000000790300780c */ /* 0x040fe40004f41670 */
[----:B------:R-:W-:-:S04]  /*4540*/  ISETP.LT.OR P1, PT, R3, 0x7a, !P1 ;  /* 0x0000007a0300780c */ /* 0x000fc80004f21670 */
[----:B------:R-:W-:Y:S09]  /*4550*/  @P4 BRA `(.L_x_153) ;  /* 0x00000000000c4947 */ /* 0x000ff20003800000 */
[----:B------:R-:W5:Y:S02]  /*4560*/  LDG.E.U8 R99, desc[UR38][R10.64+0x70] ;  /* 0x000070260a637981 */ /* 0x000f64000c1e1100 */
[----:B-----5:R-:W-:-:S05]  /*4570*/  PRMT R12, R99, 0x8880, RZ ;  /* 0x00008880630c7816 */ /* 0x020fca00000000ff */
[----:B------:R-:W-:-:S07]  /*4580*/  IMAD R15, R12, R91, RZ ;  /* 0x0000005b0c0f7224 */ /* 0x000fce00078e02ff */
.L_x_153:
[----:B------:R-:W-:Y:S05]  /*4590*/  BSYNC B1 ;  /* 0x0000000000017941 */ /* 0x000fea0003800000 */
.L_x_152:
[----:B---3--:R-:W-:Y:S01]  /*45a0*/  @!P4 IMAD R13, R82, R90, R15 ;  /* 0x0000005a520dc224 */ /* 0x008fe200078e020f */
[----:B------:R-:W-:Y:S04]  /*45b0*/  BSSY B1, `(.L_x_154) ;  /* 0x0000006000017945 */ /* 0x000fe80003800000 */
[----:B------:R3:W-:Y:S01]  /*45c0*/  @!P4 STG.E.U8 desc[UR38][R6.64+0x70], R13 ;  /* 0x0000700d0600c986 */ /* 0x0007e2000c101126 */
[----:B------:R-:W-:Y:S05]  /*45d0*/  @P3 BRA `(.L_x_155) ;  /* 0x00000000000c3947 */ /* 0x000fea0003800000 */
[----:B------:R-:W5:Y:S02]  /*45e0*/  LDG.E.U8 R99, desc[UR38][R10.64+0x71] ;  /* 0x000071260a637981 */ /* 0x000f64000c1e1100 */
[----:B-----5:R-:W-:-:S05]  /*45f0*/  PRMT R12, R99, 0x8880, RZ ;  /* 0x00008880630c7816 */ /* 0x020fca00000000ff */
[----:B------:R-:W-:-:S07]  /*4600*/  IMAD R15, R12, R91, RZ ;  /* 0x0000005b0c0f7224 */ /* 0x000fce00078e02ff */
.L_x_155:
[----:B------:R-:W-:Y:S05]  /*4610*/  BSYNC B1 ;  /* 0x0000000000017941 */ /* 0x000fea0003800000 */
.L_x_154:
[----:B------:R-:W-:Y:S01]  /*4620*/  @!P3 IMAD R83, R83, R90, R15 ;  /* 0x0000005a5353b224 */ /* 0x000fe200078e020f */
[----:B------:R-:W-:Y:S04]  /*4630*/  BSSY B1, `(.L_x_156) ;  /* 0x0000006000017945 */ /* 0x000fe80003800000 */
[----:B------:R0:W-:Y:S01]  /*4640*/  @!P3 STG.E.U8 desc[UR38][R6.64+0x71], R83 ;  /* 0x000071530600b986 */ /* 0x0001e2000c101126 */
[----:B------:R-:W-:Y:S05]  /*4650*/  @P2 BRA `(.L_x_157) ;  /* 0x00000000000c2947 */ /* 0x000fea0003800000 */
[----:B------:R-:W5:Y:S02]  /*4660*/  LDG.E.U8 R99, desc[UR38][R8.64+0x78] ;  /* 0x0000782608637981 */ /* 0x000f64000c1e1100 */
[----:B-----5:R-:W-:-:S05]  /*4670*/  PRMT R12, R99, 0x8880, RZ ;  /* 0x00008880630c7816 */ /* 0x020fca00000000ff */
[----:B------:R-:W-:-:S07]  /*4680*/  IMAD R15, R12, R91, RZ ;  /* 0x0000005b0c0f7224 */ /* 0x000fce00078e02ff */
.L_x_157:
[----:B------:R-:W-:Y:S05]  /*4690*/  BSYNC B1 ;  /* 0x0000000000017941 */ /* 0x000fea0003800000 */
.L_x_156:
[----:B---3--:R-:W-:Y:S01]  /*46a0*/  @!P2 IMAD R13, R84, R90, R15 ;  /* 0x0000005a540da224 */ /* 0x008fe200078e020f */
[----:B------:R-:W-:Y:S04]  /*46b0*/  BSSY B1, `(.L_x_158) ;  /* 0x0000006000017945 */ /* 0x000fe80003800000 */
[----:B------:R3:W-:Y:S01]  /*46c0*/  @!P2 STG.E.U8 desc[UR38][R4.64+0x78], R13 ;  /* 0x0000780d0400a986 */ /* 0x0007e2000c101126 */
[----:B------:R-:W-:Y:S05]  /*46d0*/  @P1 BRA `(.L_x_159) ;  /* 0x00000000000c1947 */ /* 0x000fea0003800000 */
[----:B------:R-:W5:Y:S02]  /*46e0*/  LDG.E.U8 R99, desc[UR38][R8.64+0x79] ;  /* 0x0000792608637981 */ /* 0x000f64000c1e1100 */
[----:B-----5:R-:W-:-:S05]  /*46f0*/  PRMT R12, R99, 0x8880, RZ ;  /* 0x00008880630c7816 */ /* 0x020fca00000000ff */
[----:B------:R-:W-:-:S07]  /*4700*/  IMAD R15, R12, R91, RZ ;  /* 0x0000005b0c0f7224 */ /* 0x000fce00078e02ff */
.L_x_159:
[----:B------:R-:W-:Y:S05]  /*4710*/  BSYNC B1 ;  /* 0x0000000000017941 */ /* 0x000fea0003800000 */
.L_x_158:
[----:B------:R-:W-:Y:S01]  /*4720*/  @!P1 IMAD R85, R85, R90, R15 ;  /* 0x0000005a55559224 */ /* 0x000fe200078e020f */
[----:B------:R-:W-:Y:S04]  /*4730*/  BSSY B1, `(.L_x_160) ;  /* 0x0000006000017945 */ /* 0x000fe80003800000 */
[----:B------:R0:W-:Y:S01]  /*4740*/  @!P1 STG.E.U8 desc[UR38][R4.64+0x79], R85 ;  /* 0x0000795504009986 */ /* 0x0001e2000c101126 */
[----:B------:R-:W-:Y:S05]  /*4750*/  @P5 BRA `(.L_x_161) ;  /* 0x00000000000c5947 */ /* 0x000fea0003800000 */
[----:B------:R-:W0:Y:S02]  /*4760*/  LDG.E.U8 R99, desc[UR38][R10.64+0x78] ;  /* 0x000078260a637981 */ /* 0x000e24000c1e1100 */
[----:B0123--:R-:W-:-:S05]  /*4770*/  PRMT R4, R99, 0x8880, RZ ;  /* 0x0000888063047816 */ /* 0x00ffca00000000ff */
[----:B------:R-:W-:-:S07]  /*4780*/  IMAD R15, R4, R91, RZ ;  /* 0x0000005b040f7224 */ /* 0x000fce00078e02ff */
.L_x_161:
[----:B------:R-:W-:Y:S05]  /*4790*/  BSYNC B1 ;  /* 0x0000000000017941 */ /* 0x000fea0003800000 */
.L_x_160:
[----:B0123--:R-:W-:Y:S01]  /*47a0*/  @!P5 IMAD R5, R86, R90, R15 ;  /* 0x0000005a5605d224 */ /* 0x00ffe200078e020f */
[----:B------:R-:W-:Y:S01]  /*47b0*/  ISETP.LT.OR P0, PT, R3, 0x7a, !P0 ;  /* 0x0000007a0300780c */ /* 0x000fe20004701670 */
[----:B------:R-:W-:Y:S03]  /*47c0*/  BSSY B1, `(.L_x_162) ;  /* 0x0000006000017945 */ /* 0x000fe60003800000 */
[----:B------:R0:W-:Y:S09]  /*47d0*/  @!P5 STG.E.U8 desc[UR38][R6.64+0x78], R5 ;  /* 0x000078050600d986 */ /* 0x0001f2000c101126 */
[----:B------:R-:W-:Y:S05]  /*47e0*/  @P0 BRA `(.L_x_163) ;  /* 0x00000000000c0947 */ /* 0x000fea0003800000 */
[----:B------:R-:W2:Y:S02]  /*47f0*/  LDG.E.U8 R99, desc[UR38][R10.64+0x79] ;  /* 0x000079260a637981 */ /* 0x000ea4000c1e1100 */
[----:B--2---:R-:W-:-:S05]  /*4800*/  PRMT R4, R99, 0x8880, RZ ;  /* 0x0000888063047816 */ /* 0x004fca00000000ff */
[----:B------:R-:W-:-:S07]  /*4810*/  IMAD R15, R4, R91, RZ ;  /* 0x0000005b040f7224 */ /* 0x000fce00078e02ff */
.L_x_163:
[----:B------:R-:W-:Y:S05]  /*4820*/  BSYNC B1 ;  /* 0x0000000000017941 */ /* 0x000fea0003800000 */
.L_x_162:
[----:B------:R-:W-:Y:S01]  /*4830*/  IMAD R15, R87, R90, R15 ;  /* 0x0000005a570f7224 */ /* 0x000fe200078e020f */
[----:B------:R-:W-:Y:S06]  /*4840*/  @P0 BRA `(.L_x_164) ;  /* 0x0000000c00100947 */ /* 0x000fec0003800000 */
[----:B------:R1:W-:Y:S01]  /*4850*/  STG.E.U8 desc[UR38][R6.64+0x79], R15 ;  /* 0x0000790f06007986 */ /* 0x0003e2000c101126 */
[----:B------:R-:W-:Y:S05]  /*4860*/  BRA `(.L_x_164) ;  /* 0x0000000c00087947 */ /* 0x000fea0003800000 */
.L_x_35:
[C---:B------:R-:W-:Y:S02]  /*4870*/  ISETP.GE.AND P1, PT, R101.reuse, 0x1, PT ;  /* 0x000000016500780c */ /* 0x040fe40003f26270 */
[----:B------:R-:W-:Y:S02]  /*4880*/  ISETP.GE.AND P0, PT, R101, 0x9, PT ;  /* 0x000000096500780c */ /* 0x000fe40003f06270 */
[C---:B------:R-:W-:Y:S02]  /*4890*/  ISETP.LT.OR P4, PT, R3.reuse, 0x1, !P1 ;  /* 0x000000010300780c */ /* 0x040fe40004f81670 */
[C---:B------:R-:W-:Y:S02]  /*48a0*/  ISETP.LT.OR P3, PT, R3.reuse, 0x2, !P1 ;  /* 0x000000020300780c */ /* 0x040fe40004f61670 */
[C---:B------:R-:W-:Y:S02]  /*48b0*/  ISETP.LT.OR P2, PT, R3.reuse, 0x1, !P0 ;  /* 0x000000010300780c */ /* 0x040fe40004741670 */
[----:B------:R-:W-:-:S07]  /*48c0*/  ISETP.LT.OR P5, PT, R3, 0x2, !P0 ;  /* 0x000000020300780c */ /* 0x000fce00047a1670 */
[-C--:B------:R-:W-:Y:S02]  /*48d0*/  @!P4 IMAD R9, R24, R90.reuse, RZ ;  /* 0x0000005a1809c224 */ /* 0x080fe400078e02ff */
[-C--:B------:R-:W-:Y:S02]  /*48e0*/  @!P3 IMAD R25, R25, R90.reuse, RZ ;  /* 0x0000005a1919b224 */ /* 0x080fe400078e02ff */
[-C--:B------:R-:W-:Y:S01]  /*48f0*/  @!P2 IMAD R11, R26, R90.reuse, RZ ;  /* 0x0000005a1a0ba224 */ /* 0x080fe200078e02ff */
[----:B------:R0:W-:Y:S01]  /*4900*/  @!P4 STG.E.U8 desc[UR38][R4.64], R9 ;  /* 0x000000090400c986 */ /* 0x0001e2000c101126 */
[----:B------:R-:W-:Y:S01]  /*4910*/  ISETP.LT.OR P4, PT, R3, 0x9, !P1 ;  /* 0x000000090300780c */ /* 0x000fe20004f81670 */
[----:B------:R-:W-:Y:S02]  /*4920*/  @!P5 IMAD R27, R27, R90, RZ ;  /* 0x0000005a1b1bd224 */ /* 0x000fe400078e02ff */
[----:B------:R-:W-:Y:S01]  /*4930*/  @!P3 STG.E.U8 desc[UR38][R4.64+0x1], R25 ;  /* 0x000001190400b986 */ /* 0x000fe2000c101126 */
[----:B------:R-:W-:-:S03]  /*4940*/  ISETP.LT.OR P3, PT, R3, 0xa, !P1 ;  /* 0x0000000a0300780c */ /* 0x000fc60004f61670 */
[----:B------:R1:W-:Y:S01]  /*4950*/  @!P2 STG.E.U8 desc[UR38][R6.64], R11 ;  /* 0x0000000b0600a986 */ /* 0x0003e2000c101126 */
[----:B------:R-:W-:-:S03]  /*4960*/  ISETP.LT.OR P2, PT, R3, 0x9, !P0 ;  /* 0x000000090300780c */ /* 0x000fc60004741670 */
[----:B------:R-:W-:Y:S01]  /*4970*/  @!P5 STG.E.U8 desc[UR38][R6.64+0x1], R27 ;  /* 0x0000011b0600d986 */ /* 0x000fe2000c101126 */
[----:B------:R-:W-:Y:S01]  /*4980*/  ISETP.LT.OR P5, PT, R3, 0xa, !P0 ;  /* 0x0000000a0300780c */ /* 0x000fe200047a1670 */
[----:B------:R-:W-:-:S04]  /*4990*/  @!P4 IMAD R13, R28, R90, RZ ;  /* 0x0000005a1c0dc224 */ /* 0x000fc800078e02ff */
[-C--:B------:R-:W-:Y:S01]  /*49a0*/  @!P3 IMAD R29, R29, R90.reuse, RZ ;  /* 0x0000005a1d1db224 */ /* 0x080fe200078e02ff */
[----:B------:R-:W-:Y:S01]  /*49b0*/  @!P4 STG.E.U8 desc[UR38][R4.64+0x8], R13 ;  /* 0x0000080d0400c986 */ /* 0x000fe2000c101126 */
[C---:B------:R-:W-:Y:S02]  /*49c0*/  ISETP.LT.OR P4, PT, R3.reuse, 0x11, !P1 ;  /* 0x000000110300780c */ /* 0x040fe40004f81670 */
[-C--:B0-----:R-:W-:Y:S01]  /*49d0*/  @!P2 IMAD R9, R30, R90.reuse, RZ ;  /* 0x0000005a1e09a224 */ /* 0x081fe200078e02ff */
[----:B------:R-:W-:Y:S01]  /*49e0*/  @!P3 STG.E.U8 desc[UR38][R4.64+0x9], R29 ;  /* 0x0000091d0400b986 */ /* 0x000fe2000c101126 */
[----:B------:R-:W-:Y:S02]  /*49f0*/  ISETP.LT.OR P3, PT, R3, 0x12, !P1 ;  /* 0x000000120300780c */ /* 0x000fe40004f61670 */
[----:B------:R-:W-:Y:S01]  /*4a00*/  @!P5 IMAD R31, R31, R90, RZ ;  /* 0x0000005a1f1fd224 */ /* 0x000fe200078e02ff */
[----:B------:R0:W-:Y:S01]  /*4a10*/  @!P2 STG.E.U8 desc[UR38][R6.64+0x8], R9 ;  /* 0x000008090600a986 */ /* 0x0001e2000c101126 */
[----:B------:R-:W-:-:S03]  /*4a20*/  ISETP.LT.OR P2, PT, R3, 0x11, !P0 ;  /* 0x000000110300780c */ /* 0x000fc60004741670 */
[----:B------:R-:W-:Y:S01]  /*4a30*/  @!P5 STG.E.U8 desc[UR38][R6.64+0x9], R31 ;  /* 0x0000091f0600d986 */ /* 0x000fe2000c101126 */
[----:B------:R-:W-:Y:S01]  /*4a40*/  ISETP.LT.OR P5, PT, R3, 0x12, !P0 ;  /* 0x000000120300780c */ /* 0x000fe200047a1670 */
[----:B-1----:R-:W-:-:S04]  /*4a50*/  @!P4 IMAD R11, R32, R90, RZ ;  /* 0x0000005a200bc224 */ /* 0x002fc800078e02ff */
        /* <DEDUP_REMOVED lines=109> */
[----:B------:R1:W-:Y:S01]  /*5130*/  @!P4 STG.E.U8 desc[UR38][R4.64+0x58], R13 ;  /* 0x0000580d0400c986 */ /* 0x0003e2000c101126 */
        /* <DEDUP_REMOVED lines=13> */
[-C--:B-1----:R-:W-:Y:S01]  /*5210*/  @!P2 IMAD R13, R74, R90.reuse, RZ ;  /* 0x0000005a4a0da224 */ /* 0x082fe200078e02ff */
[----:B------:R-:W-:Y:S01]  /*5220*/  @!P3 STG.E.U8 desc[UR38][R4.64+0x61], R73 ;  /* 0x000061490400b986 */ /* 0x000fe2000c101126 */
[----:B------:R-:W-:Y:S02]  /*5230*/  ISETP.LT.OR P3, PT, R3, 0x6a, !P1 ;  /* 0x0000006a0300780c */ /* 0x000fe40004f61670 */
[----:B------:R-:W-:Y:S01]  /*5240*/  @!P5 IMAD R75, R75, R90, RZ ;  /* 0x0000005a4b4bd224 */ /* 0x000fe200078e02ff */
[----:B------:R1:W-:Y:S01]  /*5250*/  @!P2 STG.E.U8 desc[UR38][R6.64+0x60], R13 ;  /* 0x0000600d0600a986 */ /* 0x0003e2000c101126 */
[----:B------:R-:W-:-:S03]  /*5260*/  ISETP.LT.OR P2, PT, R3, 0x69, !P0 ;  /* 0x000000690300780c */ /* 0x000fc60004741670 */
[----:B------:R-:W-:Y:S01]  /*5270*/  @!P5 STG.E.U8 desc[UR38][R6.64+0x61], R75 ;  /* 0x0000614b0600d986 */ /* 0x000fe2000c101126 */
[----:B------:R-:W-:Y:S01]  /*5280*/  ISETP.LT.OR P5, PT, R3, 0x6a, !P0 ;  /* 0x0000006a0300780c */ /* 0x000fe200047a1670 */
[----:B0-----:R-:W-:-:S04]  /*5290*/  @!P4 IMAD R9, R76, R90, RZ ;  /* 0x0000005a4c09c224 */ /* 0x001fc800078e02ff */
[-C--:B------:R-:W-:Y:S01]  /*52a0*/  @!P3 IMAD R77, R77, R90.reuse, RZ ;  /* 0x0000005a4d4db224 */ /* 0x080fe200078e02ff */
[----:B------:R-:W-:Y:S01]  /*52b0*/  @!P4 STG.E.U8 desc[UR38][R4.64+0x68], R9 ;  /* 0x000068090400c986 */ /* 0x000fe2000c101126 */
[C---:B------:R-:W-:Y:S02]  /*52c0*/  ISETP.LT.OR P4, PT, R3.reuse, 0x72, !P1 ;  /* 0x000000720300780c */ /* 0x040fe40004f81670 */
[-C--:B--2---:R-:W-:Y:S01]  /*52d0*/  @!P2 IMAD R11, R78, R90.reuse, RZ ;  /* 0x0000005a4e0ba224 */ /* 0x084fe200078e02ff */
[----:B------:R-:W-:Y:S01]  /*52e0*/  @!P3 STG.E.U8 desc[UR38][R4.64+0x69], R77 ;  /* 0x0000694d0400b986 */ /* 0x000fe2000c101126 */
[----:B------:R-:W-:Y:S02]  /*52f0*/  ISETP.LT.OR P3, PT, R3, 0x71, !P1 ;  /* 0x000000710300780c */ /* 0x000fe40004f61670 */
[----:B------:R-:W-:Y:S01]  /*5300*/  @!P5 IMAD R79, R79, R90, RZ ;  /* 0x0000005a4f4fd224 */ /* 0x000fe200078e02ff */
[----:B------:R0:W-:Y:S01]  /*5310*/  @!P2 STG.E.U8 desc[UR38][R6.64+0x68], R11 ;  /* 0x0000680b0600a986 */ /* 0x0001e2000c101126 */
[----:B------:R-:W-:-:S03]  /*5320*/  ISETP.LT.OR P2, PT, R3, 0x71, !P0 ;  /* 0x000000710300780c */ /* 0x000fc60004741670 */
[----:B------:R2:W-:Y:S01]  /*5330*/  @!P5 STG.E.U8 desc[UR38][R6.64+0x69], R79 ;  /* 0x0000694f0600d986 */ /* 0x0005e2000c101126 */
[----:B------:R-:W-:Y:S01]  /*5340*/  ISETP.LT.OR P5, PT, R3, 0x79, !P0 ;  /* 0x000000790300780c */ /* 0x000fe200047a1670 */
[----:B------:R-:W-:-:S04]  /*5350*/  @!P4 IMAD R81, R81, R90, RZ ;  /* 0x0000005a5151c224 */ /* 0x000fc800078e02ff */
[-C--:B-1----:R-:W-:Y:S01]  /*5360*/  @!P3 IMAD R13, R80, R90.reuse, RZ ;  /* 0x0000005a500db224 */ /* 0x082fe200078e02ff */
[----:B------:R2:W-:Y:S01]  /*5370*/  @!P4 STG.E.U8 desc[UR38][R4.64+0x71], R81 ;  /* 0x000071510400c986 */ /* 0x0005e2000c101126 */
[C---:B------:R-:W-:Y:S02]  /*5380*/  ISETP.LT.OR P4, PT, R3.reuse, 0x72, !P0 ;  /* 0x000000720300780c */ /* 0x040fe40004781670 */
[C---:B------:R-:W-:Y:S01]  /*5390*/  ISETP.LT.OR P0, PT, R3.reuse, 0x7a, !P0 ;  /* 0x0000007a0300780c */ /* 0x040fe20004701670 */
[----:B------:R2:W-:Y:S01]  /*53a0*/  @!P3 STG.E.U8 desc[UR38][R4.64+0x70], R13 ;  /* 0x0000700d0400b986 */ /* 0x0005e2000c101126 */
[C---:B------:R-:W-:Y:S02]  /*53b0*/  ISETP.LT.OR P3, PT, R3.reuse, 0x79, !P1 ;  /* 0x000000790300780c */ /* 0x040fe40004f61670 */
[----:B------:R-:W-:Y:S01]  /*53c0*/  ISETP.LT.OR P1, PT, R3, 0x7a, !P1 ;  /* 0x0000007a0300780c */ /* 0x000fe20004f21670 */
[-C--:B------:R-:W-:Y:S02]  /*53d0*/  @!P2 IMAD R3, R82, R90.reuse, RZ ;  /* 0x0000005a5203a224 */ /* 0x080fe400078e02ff */
[----:B0-----:R-:W-:-:S03]  /*53e0*/  @!P5 IMAD R11, R86, R90, RZ ;  /* 0x0000005a560bd224 */ /* 0x001fc600078e02ff */
[----:B------:R2:W-:Y:S01]  /*53f0*/  @!P2 STG.E.U8 desc[UR38][R6.64+0x70], R3 ;  /* 0x000070030600a986 */ /* 0x0005e2000c101126 */
[-C--:B------:R-:W-:Y:S02]  /*5400*/  @!P4 IMAD R83, R83, R90.reuse, RZ ;  /* 0x0000005a5353c224 */ /* 0x080fe400078e02ff */
[-C--:B------:R-:W-:Y:S02]  /*5410*/  @!P0 IMAD R87, R87, R90.reuse, RZ ;  /* 0x0000005a57578224 */ /* 0x080fe400078e02ff */
[-C--:B------:R-:W-:Y:S01]  /*5420*/  @!P3 IMAD R9, R84, R90.reuse, RZ ;  /* 0x0000005a5409b224 */ /* 0x080fe200078e02ff */
[----:B------:R2:W-:Y:S01]  /*5430*/  @!P4 STG.E.U8 desc[UR38][R6.64+0x71], R83 ;  /* 0x000071530600c986 */ /* 0x0005e2000c101126 */
[----:B------:R-:W-:-:S03]  /*5440*/  @!P1 IMAD R85, R85, R90, RZ ;  /* 0x0000005a55559224 */ /* 0x000fc600078e02ff */
[----:B------:R2:W-:Y:S04]  /*5450*/  @!P3 STG.E.U8 desc[UR38][R4.64+0x78], R9 ;  /* 0x000078090400b986 */ /* 0x0005e8000c101126 */
[----:B------:R2:W-:Y:S04]  /*5460*/  @!P1 STG.E.U8 desc[UR38][R4.64+0x79], R85 ;  /* 0x0000795504009986 */ /* 0x0005e8000c101126 */
[----:B------:R2:W-:Y:S04]  /*5470*/  @!P5 STG.E.U8 desc[UR38][R6.64+0x78], R11 ;  /* 0x0000780b0600d986 */ /* 0x0005e8000c101126 */
[----:B------:R2:W-:Y:S02]  /*5480*/  @!P0 STG.E.U8 desc[UR38][R6.64+0x79], R87 ;  /* 0x0000795706008986 */ /* 0x0005e4000c101126 */
.L_x_164:
[----:B------:R-:W-:Y:S05]  /*5490*/  BSYNC B0 ;  /* 0x0000000000007941 */ /* 0x000fea0003800000 */
.L_x_34:
[----:B------:R-:W-:Y:S01]  /*54a0*/  IADD3 R16, P0, R16, UR36, RZ ;  /* 0x0000002410107c10 */ /* 0x000fe2000ff1e0ff */
[----:B------:R-:W-:Y:S01]  /*54b0*/  ULDC.64 UR4, c[0x0][0x650] ;  /* 0x0001940000047ab9 */ /* 0x000fe20000000a00 */
[----:B--2---:R-:W-:Y:S01]  /*54c0*/  PRMT R3, RZ, 0x7610, R3 ;  /* 0x00007610ff037816 */ /* 0x004fe20000000003 */
[----:B------:R-:W-:Y:S01]  /*54d0*/  IMAD.MOV.U32 R100, RZ, RZ, -0x1 ;  /* 0xffffffffff647424 */ /* 0x000fe200078e00ff */
[----:B------:R-:W-:Y:S01]  /*54e0*/  IADD3.X R17, R17, UR42, RZ, P0, !PT ;  /* 0x0000002a11117c10 */ /* 0x000fe200087fe4ff */
[----:B------:R-:W-:Y:S01]  /*54f0*/  IMAD.MOV.U32 R23, RZ, RZ, -0x1 ;  /* 0xffffffffff177424 */ /* 0x000fe200078e00ff */
[----:B------:R-:W-:-:S04]  /*5500*/  ISETP.GE.U32.AND P0, PT, R16, UR4, PT ;  /* 0x0000000410007c0c */ /* 0x000fc8000bf06070 */
[----:B------:R-:W-:-:S13]  /*5510*/  ISETP.GE.U32.AND.EX P0, PT, R17, UR5, PT, P0 ;  /* 0x0000000511007c0c */ /* 0x000fda000bf06100 */
[----:B------:R-:W-:Y:S05]  /*5520*/  @P0 BRA `(.L_x_165) ;  /* 0x00000004004c0947 */ /* 0x000fea0003800000 */
[----:B------:R-:W2:Y:S01]  /*5530*/  LDC.64 R10, c[0x0][0x628] ;  /* 0x00018a00ff0a7b82 */ /* 0x000ea20000000a00 */
[----:B------:R-:W3:Y:S01]  /*5540*/  S2R R12, SR_CTAID.X ;  /* 0x00000000000c7919 */ /* 0x000ee20000002500 */
[----:B------:R-:W-:Y:S02]  /*5550*/  IMAD.MOV.U32 R8, RZ, RZ, R16 ;  /* 0x000000ffff087224 */ /* 0x000fe400078e0010 */
[----:B------:R-:W-:Y:S01]  /*5560*/  IMAD.MOV.U32 R9, RZ, RZ, R17 ;  /* 0x000000ffff097224 */ /* 0x000fe200078e0011 */
[----:B------:R-:W0:Y:S03]  /*5570*/  S2R R20, SR_CTAID.Y ;  /* 0x0000000000147919 */ /* 0x000e260000002600 */
[----:B------:R-:W0:Y:S08]  /*5580*/  LDC R0, c[0x0][0x630] ;  /* 0x00018c00ff007b82 */ /* 0x000e300000000800 */
[----:B-1----:R-:W1:Y:S01]  /*5590*/  LDC.64 R14, c[0x0][0x620] ;  /* 0x00018800ff0e7b82 */ /* 0x002e620000000a00 */
[----:B--2---:R-:W-:-:S04]  /*55a0*/  ISETP.NE.U32.AND P0, PT, R10, RZ, PT ;  /* 0x000000ff0a00720c */ /* 0x004fc80003f05070 */
[----:B------:R-:W-:-:S13]  /*55b0*/  ISETP.NE.AND.EX P0, PT, R11, RZ, PT, P0 ;  /* 0x000000ff0b00720c */ /* 0x000fda0003f05300 */
[----:B01-3--:R-:W-:Y:S05]  /*55c0*/  @!P0 BRA `(.L_x_166) ;  /* 0x0000000000288947 */ /* 0x00bfea0003800000 */
[----:B------:R-:W0:Y:S02]  /*55d0*/  LDC R3, c[0x0][0x634] ;  /* 0x00018d00ff037b82 */ /* 0x000e240000000800 */
[----:B0-----:R-:W-:-:S05]  /*55e0*/  IADD3 R3, P0, R16, R3, RZ ;  /* 0x0000000310037210 */ /* 0x001fca0007f1e0ff */
[----:B------:R-:W-:-:S04]  /*55f0*/  IMAD.X R13, RZ, RZ, R17, P0 ;  /* 0x000000ffff0d7224 */ /* 0x000fc800000e0611 */
[----:B------:R-:W-:-:S04]  /*5600*/  IMAD.WIDE.U32 R4, R13, R10, RZ ;  /* 0x0000000a0d047225 */ /* 0x000fc800078e00ff */
[----:B----4-:R-:W-:-:S04]  /*5610*/  IMAD.WIDE.U32 R6, P0, R3, R11, R4 ;  /* 0x0000000b03067225 */ /* 0x010fc80007800004 */
[----:B------:R-:W-:-:S04]  /*5620*/  IMAD.WIDE.U32 R4, R3, R10, RZ ;  /* 0x0000000a03047225 */ /* 0x000fc800078e00ff */
[----:B------:R-:W-:Y:S01]  /*5630*/  IMAD.X R9, RZ, RZ, RZ, P0 ;  /* 0x000000ffff097224 */ /* 0x000fe200000e06ff */
[----:B------:R-:W-:Y:S01]  /*5640*/  IADD3 RZ, P0, R5, R6, RZ ;  /* 0x0000000605ff7210 */ /* 0x000fe20007f1e0ff */
[----:B------:R-:W-:-:S04]  /*5650*/  IMAD.MOV.U32 R8, RZ, RZ, R7 ;  /* 0x000000ffff087224 */ /* 0x000fc800078e0007 */
[----:B------:R-:W-:-:S08]  /*5660*/  IMAD.WIDE.U32.X R8, R13, R11, R8, P0 ;  /* 0x0000000b0d087225 */ /* 0x000fd000000e0408 */
.L_x_166:
[-CC-:B------:R-:W-:Y:S01]  /*5670*/  SHF.R.U64 R23, R8, R0.reuse, R9.reuse ;  /* 0x0000000008177219 */ /* 0x180fe20000001209 */
[----:B----4-:R-:W0:Y:S01]  /*5680*/  LDC.64 R26, c[0x0][0x640] ;  /* 0x00019000ff1a7b82 */ /* 0x010e220000000a00 */
[----:B------:R-:W-:Y:S01]  /*5690*/  SHF.R.U32.HI R0, RZ, R0, R9 ;  /* 0x00000000ff007219 */ /* 0x000fe20000011609 */
[----:B------:R-:W-:Y:S01]  /*56a0*/  ULDC UR4, c[0x0][0x150] ;  /* 0x0000540000047ab9 */ /* 0x000fe20000000800 */
[----:B------:R-:W-:Y:S02]  /*56b0*/  IADD3 R3, P0, RZ, -R23, RZ ;  /* 0x80000017ff037210 */ /* 0x000fe40007f1e0ff */
[----:B------:R-:W-:-:S03]  /*56c0*/  I2FP.F32.U32 R7, R12 ;  /* 0x0000000c00077245 */ /* 0x000fc60000201000 */
[----:B------:R-:W1:Y:S01]  /*56d0*/  LDC R6, c[0x0][0x618] ;  /* 0x00018600ff067b82 */ /* 0x000e620000000800 */
[----:B------:R-:W-:Y:S02]  /*56e0*/  IMAD.X R5, RZ, RZ, ~R0, P0 ;  /* 0x000000ffff057224 */ /* 0x000fe400000e0e00 */
[----:B------:R-:W-:Y:S01]  /*56f0*/  FMUL R7, R7, UR4 ;  /* 0x0000000407077c20 */ /* 0x000fe20008400000 */
[----:B------:R-:W-:Y:S01]  /*5700*/  ULDC UR4, c[0x0][0x154] ;  /* 0x0000550000047ab9 */ /* 0x000fe20000000800 */
[-C--:B------:R-:W-:Y:S02]  /*5710*/  IMAD R0, R5, R14.reuse, RZ ;  /* 0x0000000e05007224 */ /* 0x080fe400078e02ff */
[C---:B------:R-:W-:Y:S01]  /*5720*/  IMAD.WIDE.U32 R4, R3.reuse, R14, R16 ;  /* 0x0000000e03047225 */ /* 0x040fe200078e0010 */
[----:B------:R-:W2:Y:S01]  /*5730*/  LDC R11, c[0x0][0x608] ;  /* 0x00018200ff0b7b82 */ /* 0x000ea20000000800 */
[----:B------:R-:W3:Y:S02]  /*5740*/  F2I.U32.TRUNC.NTZ R7, R7 ;  /* 0x0000000700077305 */ /* 0x000ee4000020f000 */
[----:B------:R-:W-:-:S04]  /*5750*/  IMAD R3, R3, R15, R0 ;  /* 0x0000000f03037224 */ /* 0x000fc800078e0200 */
[----:B------:R-:W-:Y:S01]  /*5760*/  IMAD.IADD R3, R5, 0x1, R3 ;  /* 0x0000000105037824 */ /* 0x000fe200078e0203 */
[----:B------:R-:W4:Y:S01]  /*5770*/  LDC R8, c[0x0][0x658] ;  /* 0x00019600ff087b82 */ /* 0x000f220000000800 */
[----:B------:R-:W-:Y:S02]  /*5780*/  I2FP.F32.U32 R5, R20 ;  /* 0x0000001400057245 */ /* 0x000fe40000201000 */
[----:B0-----:R-:W-:-:S04]  /*5790*/  ISETP.NE.U32.AND P0, PT, R26, RZ, PT ;  /* 0x000000ff1a00720c */ /* 0x001fc80003f05070 */
[----:B------:R-:W-:Y:S01]  /*57a0*/  ISETP.NE.AND.EX P0, PT, R27, RZ, PT, P0 ;  /* 0x000000ff1b00720c */ /* 0x000fe20003f05300 */
[----:B------:R-:W0:Y:S01]  /*57b0*/  LDC R9, c[0x0][0x144] ;  /* 0x00005100ff097b82 */ /* 0x000e220000000800 */
[-C--:B-1----:R-:W-:Y:S01]  /*57c0*/  SHF.R.U32.HI R0, RZ, R6.reuse, R3 ;  /* 0x00000006ff007219 */ /* 0x082fe20000011603 */
[----:B---3--:R-:W-:Y:S01]  /*57d0*/  IMAD.MOV R7, RZ, RZ, -R7 ;  /* 0x000000ffff077224 */ /* 0x008fe200078e0a07 */
[----:B------:R-:W-:Y:S01]  /*57e0*/  SHF.R.U64 R13, R4, R6, R3 ;  /* 0x00000006040d7219 */ /* 0x000fe20000001203 */
[----:B------:R-:W-:-:S04]  /*57f0*/  FMUL R6, R5, UR4 ;  /* 0x0000000405067c20 */ /* 0x000fc80008400000 */
[----:B------:R-:W1:Y:S01]  /*5800*/  LDC R21, c[0x0][0x148] ;  /* 0x00005200ff157b82 */ /* 0x000e620000000800 */
[-CC-:B--2---:R-:W-:Y:S02]  /*5810*/  SHF.R.U64 R10, R13, R11.reuse, R0.reuse ;  /* 0x0000000b0d0a7219 */ /* 0x184fe40000001200 */
[----:B------:R-:W-:Y:S02]  /*5820*/  SHF.R.U32.HI R3, RZ, R11, R0 ;  /* 0x0000000bff037219 */ /* 0x000fe40000011600 */
[----:B------:R2:W3:Y:S03]  /*5830*/  F2I.U32.TRUNC.NTZ R0, R6 ;  /* 0x0000000600007305 */ /* 0x0004e6000020f000 */
[----:B------:R-:W1:Y:S01]  /*5840*/  LDC R14, c[0x0][0x648] ;  /* 0x00019200ff0e7b82 */ /* 0x000e620000000800 */
[-CC-:B----4-:R-:W-:Y:S02]  /*5850*/  SHF.R.U64 R15, R10, R8.reuse, R3.reuse ;  /* 0x000000080a0f7219 */ /* 0x190fe40000001203 */
[----:B------:R-:W-:-:S03]  /*5860*/  SHF.R.U32.HI R5, RZ, R8, R3 ;  /* 0x00000008ff057219 */ /* 0x000fc60000011603 */
[----:B------:R-:W-:Y:S02]  /*5870*/  IMAD.MOV.U32 R4, RZ, RZ, R15 ;  /* 0x000000ffff047224 */ /* 0x000fe400078e000f */
[----:B------:R-:W4:Y:S01]  /*5880*/  LDC R24, c[0x0][0x638] ;  /* 0x00018e00ff187b82 */ /* 0x000f220000000800 */
[----:B0-----:R-:W-:-:S07]  /*5890*/  IMAD R25, R9, R7, R12 ;  /* 0x0000000709197224 */ /* 0x001fce00078e020c */
[----:B------:R-:W0:Y:S08]  /*58a0*/  LDC R28, c[0x0][0x610] ;  /* 0x00018400ff1c7b82 */ /* 0x000e300000000800 */
[----:B------:R-:W0:Y:S01]  /*58b0*/  LDC R29, c[0x0][0x600] ;  /* 0x00018000ff1d7b82 */ /* 0x000e220000000800 */
[----:B--23--:R-:W-:Y:S05]  /*58c0*/  @!P0 BRA `(.L_x_167) ;  /* 0x0000000000288947 */ /* 0x00cfea0003800000 */
[----:B------:R-:W2:Y:S02]  /*58d0*/  LDC R4, c[0x0][0x64c] ;  /* 0x00019300ff047b82 */ /* 0x000ea40000000800 */
[----:B--2---:R-:W-:-:S05]  /*58e0*/  IADD3 R3, P0, R15, R4, RZ ;  /* 0x000000040f037210 */ /* 0x004fca0007f1e0ff */
        /* <DEDUP_REMOVED lines=8> */
.L_x_167:
[----:B------:R-:W-:Y:S02]  /*5970*/  ISETP.NE.AND P0, PT, R2, 0x1, PT ;  /* 0x000000010200780c */ /* 0x000fe40003f05270 */
[----:B-1----:R-:W-:Y:S01]  /*5980*/  SHF.R.U64 R3, R4, R14, R5 ;  /* 0x0000000e04037219 */ /* 0x002fe20000001205 */
[----:B------:R-:W-:Y:S01]  /*5990*/  IMAD.MOV R5, RZ, RZ, -R0 ;  /* 0x000000ffff057224 */ /* 0x000fe200078e0a00 */
[----:B------:R-:W-:Y:S02]  /*59a0*/  LOP3.LUT R0, R10, R97, RZ, 0xc0, !PT ;  /* 0x000000610a007212 */ /* 0x000fe400078ec0ff */
[----:B------:R-:W-:Y:S01]  /*59b0*/  LOP3.LUT R6, R13, R96, RZ, 0xc0, !PT ;  /* 0x000000600d067212 */ /* 0x000fe200078ec0ff */
[----:B------:R-:W-:Y:S02]  /*59c0*/  IMAD.MOV R4, RZ, RZ, -R3 ;  /* 0x000000ffff047224 */ /* 0x000fe400078e0a03 */
[----:B------:R-:W-:Y:S02]  /*59d0*/  IMAD R0, R93, R3, R0 ;  /* 0x000000035d007224 */ /* 0x000fe400078e0200 */
[----:B----4-:R-:W-:-:S02]  /*59e0*/  IMAD R3, R4, R24, R15 ;  /* 0x0000001804037224 */ /* 0x010fc400078e020f */
[----:B------:R-:W-:Y:S02]  /*59f0*/  @P0 IMAD R25, R21, R5, R20 ;  /* 0x0000000515190224 */ /* 0x000fe400078e0214 */
[----:B0-----:R-:W-:Y:S02]  /*5a00*/  IMAD R5, R3, R29, R6 ;  /* 0x0000001d03057224 */ /* 0x001fe400078e0206 */
[----:B------:R-:W-:Y:S02]  /*5a10*/  IMAD R0, R0, R28, R25 ;  /* 0x0000001c00007224 */ /* 0x000fe400078e0219 */
[----:B------:R-:W-:-:S03]  /*5a20*/  IMAD.MOV.U32 R4, RZ, RZ, 0x1 ;  /* 0x00000001ff047424 */ /* 0x000fc600078e00ff */
[----:B------:R-:W-:Y:S02]  /*5a30*/  SEL R100, R5, R0, !P0 ;  /* 0x0000000005647207 */ /* 0x000fe40004000000 */
[----:B------:R-:W-:Y:S02]  /*5a40*/  PRMT R3, R4, 0x7610, R3 ;  /* 0x0000761004037816 */ /* 0x000fe40000000003 */
[----:B------:R-:W-:-:S07]  /*5a50*/  SEL R0, R0, R5, !P0 ;  /* 0x0000000500007207 */ /* 0x000fce0004000000 */
.L_x_165:
[----:B------:R-:W-:Y:S01]  /*5a60*/  UIMAD.WIDE.U32 UR4, UR41, 0x24924925, URZ ;  /* 0x24924925290478a5 */ /* 0x000fe2000f8e003f */
[----:B------:R-:W-:Y:S01]  /*5a70*/  LOP3.LUT P0, RZ, R3, 0xff, RZ, 0xc0, !PT ;  /* 0x000000ff03ff7812 */ /* 0x000fe2000780c0ff */
[----:B------:R-:W-:Y:S02]  /*5a80*/  IMAD.MOV.U32 R101, RZ, RZ, R0 ;  /* 0x000000ffff657224 */ /* 0x000fe400078e0000 */
[----:B------:R-:W-:-:S04]  /*5a90*/  UIADD3 UR4, UR41, -UR5, URZ ;  /* 0x8000000529047290 */ /* 0x000fc8000fffe03f */
[----:B------:R-:W-:-:S04]  /*5aa0*/  ULEA.HI UR4, UR4, UR5, URZ, 0x1f ;  /* 0x0000000504047291 */ /* 0x000fc8000f8ff83f */
[----:B------:R-:W-:-:S04]  /*5ab0*/  USHF.R.U32.HI UR4, URZ, 0x2, UR4 ;  /* 0x000000023f047899 */ /* 0x000fc80008011604 */
[----:B------:R-:W-:Y:S01]  /*5ac0*/  UIMAD UR41, UR4, -0x7, UR41 ;  /* 0xfffffff9042978a4 */ /* 0x000fe2000f8e0229 */
[----:B------:R-:W-:Y:S11]  /*5ad0*/  @P0 BRA `(.L_x_168) ;  /* 0xffffffb800740947 */ /* 0x000ff6000383ffff */
[----:B------:R-:W-:Y:S05]  /*5ae0*/  EXIT ;  /* 0x000000000000794d */ /* 0x000fea0003800000 */
.L_x_7:
        /* <DEDUP_REMOVED lines=26> */
.L_x_170:
[----:B------:R-:W0:Y:S01]  /*5c90*/  LDC.64 R32, c[0x0][0x640] ;  /* 0x00019000ff207b82 */ /* 0x000e220000000a00 */
[-CC-:B------:R-:W-:Y:S01]  /*5ca0*/  SHF.R.U64 R22, R14, R8.reuse, R15.reuse ;  /* 0x000000080e167219 */ /* 0x180fe2000000120f */
[----:B------:R-:W-:Y:S01]  /*5cb0*/  IMAD.MOV.U32 R25, RZ, RZ, 0x1 ;  /* 0x00000001ff197424 */ /* 0x000fe200078e00ff */
[----:B------:R-:W-:Y:S02]  /*5cc0*/  SHF.R.U32.HI R7, RZ, R8, R15 ;  /* 0x00000008ff077219 */ /* 0x000fe4000001160f */
[----:B------:R-:W-:-:S03]  /*5cd0*/  IADD3 R13, P0, RZ, -R22, RZ ;  /* 0x80000016ff0d7210 */ /* 0x000fc60007f1e0ff */
[----:B------:R-:W1:Y:S02]  /*5ce0*/  LDC R12, c[0x0][0x618] ;  /* 0x00018600ff0c7b82 */ /* 0x000e640000000800 */
[----:B------:R-:W-:Y:S02]  /*5cf0*/  IMAD.X R7, RZ, RZ, ~R7, P0 ;  /* 0x000000ffff077224 */ /* 0x000fe400000e0e07 */
[----:B------:R-:W-:-:S04]  /*5d00*/  IMAD.WIDE.U32 R10, R13, R26, R16 ;  /* 0x0000001a0d0a7225 */ /* 0x000fc800078e0010 */
[----:B------:R-:W2:Y:S01]  /*5d10*/  LDC R14, c[0x0][0x608] ;  /* 0x00018200ff0e7b82 */ /* 0x000ea20000000800 */
[----:B------:R-:W-:-:S04]  /*5d20*/  IMAD R8, R7, R26, RZ ;  /* 0x0000001a07087224 */ /* 0x000fc800078e02ff */
[----:B------:R-:W-:-:S03]  /*5d30*/  IMAD R7, R13, R27, R8 ;  /* 0x0000001b0d077224 */ /* 0x000fc600078e0208 */
[----:B------:R-:W3:Y:S01]  /*5d40*/  LDC R30, c[0x0][0x658] ;  /* 0x00019600ff1e7b82 */ /* 0x000ee20000000800 */
[----:B------:R-:W-:Y:S01]  /*5d50*/  IMAD.IADD R7, R11, 0x1, R7 ;  /* 0x000000010b077824 */ /* 0x000fe200078e0207 */
[----:B0-----:R-:W-:Y:S01]  /*5d60*/  ISETP.NE.U32.AND P0, PT, R32, RZ, PT ;  /* 0x000000ff2000720c */ /* 0x001fe20003f05070 */
[----:B------:R-:W-:-:S03]  /*5d70*/  IMAD.MOV.U32 R11, RZ, RZ, -0x1 ;  /* 0xffffffffff0b7424 */ /* 0x000fc600078e00ff */
        /* <DEDUP_REMOVED lines=8> */
[-C--:B---3--:R-:W-:Y:S02]  /*5e00*/  SHF.L.U32 R10, R11, R30.reuse, RZ ;  /* 0x0000001e0b0a7219 */ /* 0x088fe400000006ff */
[--C-:B------:R-:W-:Y:S02]  /*5e10*/  SHF.R.U64 R28, R26, R30, R7.reuse ;  /* 0x0000001e1a1c7219 */ /* 0x100fe40000001207 */
[----:B------:R-:W-:Y:S02]  /*5e20*/  LOP3.LUT R27, RZ, R10, RZ, 0x33, !PT ;  /* 0x0000000aff1b7212 */ /* 0x000fe400078e33ff */
[----:B------:R-:W-:Y:S01]  /*5e30*/  SHF.R.U32.HI R11, RZ, R30, R7 ;  /* 0x0000001eff0b7219 */ /* 0x000fe20000011607 */
[----:B------:R-:W3:Y:S01]  /*5e40*/  LDC R29, c[0x0][0x610] ;  /* 0x00018400ff1d7b82 */ /* 0x000ee20000000800 */
[----:B------:R-:W-:Y:S01]  /*5e50*/  IMAD.MOV.U32 R10, RZ, RZ, R28 ;  /* 0x000000ffff0a7224 */ /* 0x000fe200078e001c */
[----:B------:R-:W-:Y:S06]  /*5e60*/  @!P0 BRA `(.L_x_171) ;  /* 0x0000000000288947 */ /* 0x000fec0003800000 */
        /* <DEDUP_REMOVED lines=10> */
.L_x_171:
[----:B------:R-:W-:Y:S02]  /*5f10*/  ISETP.NE.AND P0, PT, R2, 0x1, PT ;  /* 0x000000010200780c */ /* 0x000fe40003f05270 */
[----:B-1----:R-:W-:Y:S01]  /*5f20*/  SHF.R.U64 R8, R10, R8, R11 ;  /* 0x000000080a087219 */ /* 0x002fe2000000120b */
[----:B0-----:R-:W-:Y:S01]  /*5f30*/  VIADD R11, R21, 0xffffffff ;  /* 0xffffffff150b7836 */ /* 0x001fe20000000000 */
[----:B------:R-:W-:Y:S02]  /*5f40*/  SHF.L.U32 R25, R25, R30, RZ ;  /* 0x0000001e19197219 */ /* 0x000fe400000006ff */
[----:B------:R-:W-:Y:S01]  /*5f50*/  LOP3.LUT R5, R26, R27, RZ, 0xc0, !PT ;  /* 0x0000001b1a057212 */ /* 0x000fe200078ec0ff */
[----:B------:R-:W-:-:S04]  /*5f60*/  IMAD.MOV R7, RZ, RZ, -R8 ;  /* 0x000000ffff077224 */ /* 0x000fc800078e0a08 */
[----:B------:R-:W-:Y:S02]  /*5f70*/  IMAD R5, R25, R8, R5 ;  /* 0x0000000819057224 */ /* 0x000fe400078e0205 */
[----:B------:R-:W-:Y:S01]  /*5f80*/  @P0 IMAD R6, R9, R24, R4 ;  /* 0x0000001809060224 */ /* 0x000fe200078e0204 */
[----:B------:R-:W-:Y:S01]  /*5f90*/  LOP3.LUT R9, R20, R11, RZ, 0xc0, !PT ;  /* 0x0000000b14097212 */ /* 0x000fe200078ec0ff */
[----:B--2---:R-:W-:Y:S02]  /*5fa0*/  IMAD R4, R7, R23, R28 ;  /* 0x0000001707047224 */ /* 0x004fe400078e021c */
[----:B---3--:R-:W-:Y:S02]  /*5fb0*/  IMAD R6, R5, R29, R6 ;  /* 0x0000001d05067224 */ /* 0x008fe400078e0206 */
[----:B------:R-:W-:Y:S02]  /*5fc0*/  IMAD R5, R4, R21, R9 ;  /* 0x0000001504057224 */ /* 0x000fe400078e0209 */
[----:B------:R-:W-:-:S02]  /*5fd0*/  IMAD.MOV.U32 R8, RZ, RZ, 0x1 ;  /* 0x00000001ff087424 */ /* 0x000fc400078e00ff */
[----:B------:R-:W-:Y:S01]  /*5fe0*/  IMAD.MOV.U32 R7, RZ, RZ, R22 ;  /* 0x000000ffff077224 */ /* 0x000fe200078e0016 */
[----:B------:R-:W-:Y:S02]  /*5ff0*/  SEL R21, R5, R6, !P0 ;  /* 0x0000000605157207 */ /* 0x000fe40004000000 */
[----:B------:R-:W-:-:S07]  /*6000*/  SEL R20, R6, R5, !P0 ;  /* 0x0000000506147207 */ /* 0x000fce0004000000 */
.L_x_169:
[----:B------:R-:W-:-:S08]  /*6010*/  NOP ;  /* 0x0000000000007918 */ /* 0x000fd00000000000 */
[----:B------:R-:W0:-:S00]  /*6020*/  USETMAXREG.DEALLOC.CTAPOOL 0x28 ;  /* 0x00000028000079c8 */ /* 0x000e0000080e0500 */
[----:B0-----:R-:W-:-:S13]  /*6030*/  ISETP.NE.AND P0, PT, R3, RZ, PT ;  /* 0x000000ff0300720c */ /* 0x001fda0003f05270 */
[----:B------:R-:W-:Y:S05]  /*6040*/  @P0 EXIT ;  /* 0x000000000000094d */ /* 0x000fea0003800000 */
[----:B------:R-:W-:Y:S01]  /*6050*/  LOP3.LUT P0, RZ, R8, 0xff, RZ, 0xc0, !PT ;  /* 0x000000ff08ff7812 */ /* 0x000fe2000780c0ff */
[----:B------:R-:W-:Y:S02]  /*6060*/  IMAD.MOV.U32 R3, RZ, RZ, 0x1 ;  /* 0x00000001ff037424 */ /* 0x000fe400078e00ff */
[----:B------:R-:W-:-:S10]  /*6070*/  IMAD.MOV.U32 R8, RZ, RZ, RZ ;  /* 0x000000ffff087224 */ /* 0x000fd400078e00ff */
[----:B------:R-:W-:Y:S05]  /*6080*/  @!P0 BRA `(.L_x_172) ;  /* 0x0000000c00348947 */ /* 0x000fea0003800000 */
[----:B------:R-:W0:Y:S01]  /*6090*/  LDC R3, c[0x0][0x28c] ;  /* 0x0000a300ff037b82 */ /* 0x000e220000000800 */
[----:B------:R-:W1:Y:S01]  /*60a0*/  S2R R12, SR_CgaCtaId ;  /* 0x00000000000c7919 */ /* 0x000e620000008800 */
[----:B------:R-:W-:Y:S01]  /*60b0*/  ULDC UR5, c[0x0][0x658] ;  /* 0x0001960000057ab9 */ /* 0x000fe20000000800 */
[----:B------:R-:W-:Y:S01]  /*60c0*/  UMOV UR6, 0xffffffff ;  /* 0xffffffff00067882 */ /* 0x000fe20000000000 */
[----:B------:R-:W-:Y:S01]  /*60d0*/  BSSY B0, `(.L_x_172) ;  /* 0x00000c8000007945 */ /* 0x000fe20003800000 */
[----:B------:R-:W-:Y:S01]  /*60e0*/  USHF.L.U32 UR6, UR6, UR5, URZ ;  /* 0x0000000506067299 */ /* 0x000fe2000800063f */
[----:B------:R-:W-:Y:S01]  /*60f0*/  IMAD.MOV.U32 R10, RZ, RZ, 0x1 ;  /* 0x00000001ff0a7424 */ /* 0x000fe200078e00ff */
[----:B------:R-:W-:Y:S01]  /*6100*/  LOP3.LUT R9, R18, 0x2, RZ, 0xfc, !PT ;  /* 0x0000000212097812 */ /* 0x000fe200078efcff */
[----:B------:R-:W-:Y:S01]  /*6110*/  IMAD.MOV.U32 R8, RZ, RZ, RZ ;  /* 0x000000ffff087224 */ /* 0x000fe200078e00ff */
[----:B------:R-:W-:Y:S01]  /*6120*/  ULDC UR4, c[0x0][0x600] ;  /* 0x0001800000047ab9 */ /* 0x000fe20000000800 */
[----:B------:R-:W-:Y:S01]  /*6130*/  UMOV UR7, 0x1 ;  /* 0x0000000100077882 */ /* 0x000fe20000000000 */
[----:B------:R-:W-:-:S02]  /*6140*/  UIADD3 UR15, UR4, -0x1, URZ ;  /* 0xffffffff040f7890 */ /* 0x000fc4000fffe03f */
[----:B------:R-:W-:Y:S02]  /*6150*/  USHF.L.U32 UR17, UR7, UR5, URZ ;  /* 0x0000000507117299 */ /* 0x000fe4000800063f */
[----:B------:R-:W-:Y:S01]  /*6160*/  ULOP3.LUT UR16, URZ, UR6, URZ, 0x33, !UPT ;  /* 0x000000063f107292 */ /* 0x000fe2000f8e333f */
[----:B------:R-:W-:Y:S01]  /*6170*/  ULDC.64 UR20, c[0x0][0x198] ;  /* 0x0000660000147ab9 */ /* 0x000fe20000000a00 */
[----:B0-----:R-:W-:-:S05]  /*6180*/  VIADD R3, R3, 0x7f ;  /* 0x0000007f03037836 */ /* 0x001fca0000000000 */
[----:B------:R-:W-:-:S04]  /*6190*/  SHF.R.S32.HI R4, RZ, 0x1f, R3 ;  /* 0x0000001fff047819 */ /* 0x000fc80000011403 */
[----:B------:R-:W-:Y:S01]  /*61a0*/  LEA.HI R11, R4, R3, RZ, 0x7 ;  /* 0x00000003040b7211 */ /* 0x000fe200078f38ff */
[C---:B-1----:R-:W-:Y:S02]  /*61b0*/  IMAD.SHL.U32 R4, R12.reuse, 0x2000, RZ ;  /* 0x000020000c047824 */ /* 0x042fe400078e00ff */
[----:B------:R-:W-:Y:S01]  /*61c0*/  IMAD.SHL.U32 R12, R12, 0x40, RZ ;  /* 0x000000400c0c7824 */ /* 0x000fe200078e00ff */
[----:B------:R-:W-:Y:S01]  /*61d0*/  SHF.R.S32.HI R11, RZ, 0x7, R11 ;  /* 0x00000007ff0b7819 */ /* 0x000fe2000001140b */
[----:B------:R-:W-:Y:S01]  /*61e0*/  IMAD.MOV.U32 R3, RZ, RZ, 0x1 ;  /* 0x00000001ff037424 */ /* 0x000fe200078e00ff */
[----:B------:R-:W-:Y:S02]  /*61f0*/  LOP3.LUT R4, R4, 0x2000, RZ, 0xc0, !PT ;  /* 0x0000200004047812 */ /* 0x000fe400078ec0ff */
[----:B------:R-:W-:Y:S01]  /*6200*/  LOP3.LUT R12, R12, 0x40, RZ, 0xc0, !PT ;  /* 0x000000400c0c7812 */ /* 0x000fe200078ec0ff */
[----:B------:R-:W-:Y:S01]  /*6210*/  VIADD R19, R11, 0x1 ;  /* 0x000000010b137836 */ /* 0x000fe20000000000 */
[----:B------:R-:W-:-:S07]  /*6220*/  LOP3.LUT R13, R4, 0x1c180, RZ, 0xfc, !PT ;  /* 0x0001c180040d7812 */ /* 0x000fce00078efcff */
.L_x_183:
[----:B------:R-:W-:-:S03]  /*6230*/  UMOV UR4, 0xffffffff ;  /* 0xffffffff00047882 */ /* 0x000fc60000000000 */
[----:B------:R-:W-:Y:S05]  /*6240*/  BRA.DIV UR4, `(.L_x_173) ;  /* 0x0000001204187947 */ /* 0x000fea000b800000 */
[----:B------:R-:W-:-:S13]  /*6250*/  ELECT P6, URZ, PT ;  /* 0x00000000003f782f */ /* 0x000fda00038c0000 */
.L_x_197:
[----:B------:R-:W0:Y:S01]  /*6260*/  LDC R4, c[0x0][0x28c] ;  /* 0x0000a300ff047b82 */ /* 0x000e220000000800 */
[----:B------:R-:W-:Y:S01]  /*6270*/  BSSY B1, `(.L_x_174) ;  /* 0x0000038000017945 */ /* 0x000fe20003800000 */
[----:B0-----:R-:W-:-:S13]  /*6280*/  ISETP.LT.OR P6, PT, R4, 0x1, !P6 ;  /* 0x000000010400780c */ /* 0x001fda00077c1670 */
[----:B------:R-:W-:Y:S05]  /*6290*/  @P6 BRA `(.L_x_175) ;  /* 0x0000000000d46947 */ /* 0x000fea0003800000 */
[----:B------:R-:W-:Y:S02]  /*62a0*/  IMAD R21, R21, 0x80, R12 ;  /* 0x0000008015157824 */ /* 0x000fe400078e020c */
[----:B------:R-:W-:Y:S02]  /*62b0*/  IMAD.SHL.U32 R20, R20, 0x80, RZ ;  /* 0x0000008014147824 */ /* 0x000fe400078e00ff */
[----:B------:R-:W-:Y:S02]  /*62c0*/  IMAD.MOV.U32 R22, RZ, RZ, RZ ;  /* 0x000000ffff167224 */ /* 0x000fe400078e00ff */
[----:B------:R-:W-:Y:S02]  /*62d0*/  IMAD.MOV.U32 R4, RZ, RZ, R19 ;  /* 0x000000ffff047224 */ /* 0x000fe400078e0013 */
[----:B------:R-:W-:Y:S02]  /*62e0*/  IMAD.MOV.U32 R5, RZ, RZ, R3 ;  /* 0x000000ffff057224 */ /* 0x000fe400078e0003 */
[----:B------:R-:W-:-:S07]  /*62f0*/  IMAD.MOV.U32 R6, RZ, RZ, R8 ;  /* 0x000000ffff067224 */ /* 0x000fce00078e0008 */
.L_x_178:
[----:B------:R-:W0:Y:S01]  /*6300*/  S2R R15, SR_CgaCtaId ;  /* 0x00000000000f7919 */ /* 0x000e220000008800 */
[----:B------:R-:W-:Y:S02]  /*6310*/  MOV R14, 0x400 ;  /* 0x00000400000e7802 */ /* 0x000fe40000000f00 */
[----:B------:R-:W-:Y:S02]  /*6320*/  ISETP.NE.AND P1, PT, R0, RZ, PT ;  /* 0x000000ff0000720c */ /* 0x000fe40003f25270 */
[----:B0-----:R-:W-:Y:S02]  /*6330*/  LEA R25, R15, R14, 0x18 ;  /* 0x0000000e0f197211 */ /* 0x001fe400078ec0ff */
[----:B------:R-:W-:-:S09]  /*6340*/  SHF.L.U32 R14, R5, 0x1f, RZ ;  /* 0x0000001f050e7819 */ /* 0x000fd200000006ff */
[----:B------:R-:W0:Y:S01]  /*6350*/  @!P1 LDC R15, c[0x0][0x500] ;  /* 0x00014000ff0f9b82 */ /* 0x000e220000000800 */
[----:B------:R-:W-:-:S04]  /*6360*/  IMAD R23, R6, 0x8, R25 ;  /* 0x0000000806177824 */ /* 0x000fc800078e0219 */
[----:B------:R-:W1:Y:S02]  /*6370*/  SYNCS.PHASECHK.TRANS64.TRYWAIT P0, [R23+URZ+0x38], R14 ;  /* 0x0000380e170075a7 */ /* 0x000e64000800017f */
[----:B-1----:R-:W-:Y:S05]  /*6380*/  @!P0 BRA `(.L_x_176) ;  /* 0x0000000c00e88947 */ /* 0x002fea0003800000 */
.L_x_198:
[----:B-1----:R-:W-:Y:S01]  /*6390*/  PRMT R14, R9, 0x9910, RZ ;  /* 0x00009910090e7816 */ /* 0x002fe200000000ff */
[----:B0-----:R0:W-:Y:S03]  /*63a0*/  @!P1 SYNCS.ARRIVE.TRANS64 RZ, [R23+URZ], R15 ;  /* 0x0000000f17ff99a7 */ /* 0x0011e6000800003f */
[----:B------:R-:W-:-:S13]  /*63b0*/  ISETP.NE.AND P0, PT, R14, 0x2, PT ;  /* 0x000000020e00780c */ /* 0x000fda0003f05270 */
[----:B0-----:R-:W-:Y:S05]  /*63c0*/  @P0 BRA `(.L_x_177) ;  /* 0x0000000000040947 */ /* 0x001fea0003800000 */
[----:B------:R-:W-:Y:S01]  /*63d0*/  BPT.TRAP 0x1 ;  /* 0x000000040000795c */ /* 0x000fe20000300000 */
.L_x_177:
[----:B------:R-:W-:Y:S01]  /*63e0*/  R2UR UR13, R25 ;  /* 0x00000000190d72ca */ /* 0x000fe200000e0000 */
[C---:B------:R-:W-:Y:S01]  /*63f0*/  IMAD R25, R6.reuse, 0x4000, R25 ;  /* 0x0000400006197824 */ /* 0x040fe200078e0219 */
[----:B------:R-:W-:Y:S01]  /*6400*/  R2UR UR9, R23 ;  /* 0x00000000170972ca */ /* 0x000fe200000e0000 */
[----:B------:R-:W-:Y:S01]  /*6410*/  IMAD R14, R6, 0x4000, R13 ;  /* 0x00004000060e7824 */ /* 0x000fe200078e020d */
[----:B------:R-:W-:Y:S01]  /*6420*/  UIADD3 UR4, UP0, UR20, 0xf0, URZ ;  /* 0x000000f014047890 */ /* 0x000fe2000ff1e03f */
[----:B------:R-:W-:Y:S01]  /*6430*/  VIADD R4, R4, 0xffffffff ;  /* 0xffffffff04047836 */ /* 0x000fe20000000000 */
[----:B------:R-:W-:Y:S01]  /*6440*/  R2UR UR5, R25 ;  /* 0x00000000190572ca */ /* 0x000fe200000e0000 */
[----:B------:R-:W-:Y:S01]  /*6450*/  UIADD3 UR22, UP1, UR20, 0x1f0, URZ ;  /* 0x000001f014167890 */ /* 0x000fe2000ff3e03f */
[----:B------:R-:W-:Y:S01]  /*6460*/  R2UR UR8, R14 ;  /* 0x000000000e0872ca */ /* 0x000fe200000e0000 */
[----:B------:R-:W-:Y:S01]  /*6470*/  VIADD R6, R6, 0x1 ;  /* 0x0000000106067836 */ /* 0x000fe20000000000 */
[----:B------:R-:W-:Y:S01]  /*6480*/  R2UR UR11, R20 ;  /* 0x00000000140b72ca */ /* 0x000fe200000e0000 */
[----:B------:R-:W-:Y:S01]  /*6490*/  UIADD3.X UR23, URZ, UR21, URZ, UP1, !UPT ;  /* 0x000000153f177290 */ /* 0x000fe20008ffe43f */
[----:B------:R-:W-:Y:S01]  /*64a0*/  R2UR UR10, R22 ;  /* 0x00000000160a72ca */ /* 0x000fe200000e0000 */
[----:B------:R-:W-:Y:S01]  /*64b0*/  UMOV UR6, 0x0 ;  /* 0x0000000000067882 */ /* 0x000fe20000000000 */
[----:B------:R-:W-:Y:S01]  /*64c0*/  R2UR UR12, R7 ;  /* 0x00000000070c72ca */ /* 0x000fe200000e0000 */
[----:B------:R-:W-:Y:S01]  /*64d0*/  UMOV UR7, 0x10000000 ;  /* 0x1000000000077882 */ /* 0x000fe20000000000 */
[----:B------:R-:W-:Y:S01]  /*64e0*/  R2UR UR18, R21 ;  /* 0x00000000151272ca */ /* 0x000fe200000e0000 */
[----:B------:R-:W-:Y:S01]  /*64f0*/  UMOV UR19, 0x30000 ;  /* 0x0003000000137882 */ /* 0x000fe20000000000 */
[----:B------:R-:W-:Y:S01]  /*6500*/  ISETP.GT.AND P1, PT, R4, 0x1, PT ;  /* 0x000000010400780c */ /* 0x000fe20003f24270 */
[----:B------:R-:W-:Y:S01]  /*6510*/  UIADD3 UR14, UR5, 0x180, URZ ;  /* 0x00000180050e7890 */ /* 0x000fe2000fffe03f */
[----:B------:R-:W-:Y:S01]  /*6520*/  ISETP.NE.AND P0, PT, R6, 0x7, PT ;  /* 0x000000070600780c */ /* 0x000fe20003f05270 */
[----:B------:R-:W-:Y:S01]  /*6530*/  UIADD3.X UR5, URZ, UR21, URZ, UP0, !UPT ;  /* 0x000000153f057290 */ /* 0x000fe200087fe43f */
[----:B------:R-:W-:Y:S01]  /*6540*/  VIADD R22, R22, 0x80 ;  /* 0x0000008016167836 */ /* 0x000fe20000000000 */
[----:B------:R-:W-:Y:S01]  /*6550*/  UIADD3 UR13, UR13, UR8, URZ ;  /* 0x000000080d0d7290 */ /* 0x000fe2000fffe03f */
[----:B------:R-:W-:-:S02]  /*6560*/  SEL R14, RZ, 0x1, P0 ;  /* 0x00000001ff0e7807 */ /* 0x000fc40000000000 */
[----:B------:R-:W-:Y:S01]  /*6570*/  UMOV UR8, UR14 ;  /* 0x0000000e00087c82 */ /* 0x000fe20008000000 */
[----:B------:R-:W-:Y:S02]  /*6580*/  SEL R6, R6, RZ, P0 ;  /* 0x000000ff06067207 */ /* 0x000fe40000000000 */
[----:B------:R-:W-:Y:S01]  /*6590*/  LOP3.LUT R5, R5, R14, RZ, 0x3c, !PT ;  /* 0x0000000e05057212 */ /* 0x000fe200078e3cff */
[----:B------:R0:W-:Y:S02]  /*65a0*/  UTMALDG.3D [UR8], [UR4], desc[UR6] ;  /* 0x00000608040075b4 */ /* 0x0001e40008011000 */
[----:B0-----:R-:W-:Y:S01]  /*65b0*/  UMOV UR11, UR18 ;  /* 0x00000012000b7c82 */ /* 0x001fe20008000000 */
[----:B------:R-:W-:Y:S02]  /*65c0*/  UMOV UR8, UR13 ;  /* 0x0000000d00087c82 */ /* 0x000fe40008000000 */
[----:B------:R0:W-:Y:S02]  /*65d0*/  UTMALDG.3D.MULTICAST [UR8], [UR22], UR19, desc[UR6] ;  /* 0x00000608160073b4 */ /* 0x0001e40008011813 */
[----:B0-----:R-:W-:Y:S05]  /*65e0*/  @P1 BRA `(.L_x_178) ;  /* 0xfffffffc00441947 */ /* 0x001fea000383ffff */
.L_x_175:
[----:B------:R-:W-:Y:S05]  /*65f0*/  BSYNC B1 ;  /* 0x0000000000017941 */ /* 0x000fea0003800000 */
.L_x_174:
[----:B------:R-:W-:Y:S01]  /*6600*/  LOP3.LUT P1, RZ, R10, 0xff, RZ, 0xc0, !PT ;  /* 0x000000ff0aff7812 */ /* 0x000fe2000782c0ff */
[C---:B------:R-:W-:Y:S01]  /*6610*/  IMAD.IADD R15, R11.reuse, 0x1, R8 ;  /* 0x000000010b0f7824 */ /* 0x040fe200078e0208 */
[----:B------:R-:W-:Y:S01]  /*6620*/  ULDC.64 UR4, c[0x0][0x650] ;  /* 0x0001940000047ab9 */ /* 0x000fe20000000a00 */
[----:B------:R-:W-:Y:S01]  /*6630*/  ISETP.GE.U32.AND P2, PT, R11, 0x7, PT ;  /* 0x000000070b00780c */ /* 0x000fe20003f46070 */
[----:B------:R-:W-:Y:S01]  /*6640*/  BSSY B1, `(.L_x_179) ;  /* 0x000006e000017945 */ /* 0x000fe20003800000 */
[C---:B------:R-:W-:Y:S01]  /*6650*/  IMAD.WIDE.U32 R4, R15.reuse, 0x24924925, RZ ;  /* 0x249249250f047825 */ /* 0x040fe200078e00ff */
[----:B------:R-:W-:Y:S02]  /*6660*/  ISETP.GT.U32.AND P0, PT, R15, 0x6, PT ;  /* 0x000000060f00780c */ /* 0x000fe40003f04070 */
[----:B------:R-:W-:Y:S01]  /*6670*/  PRMT R10, RZ, 0x7610, R10 ;  /* 0x00007610ff0a7816 */ /* 0x000fe2000000000a */
[----:B------:R-:W-:Y:S01]  /*6680*/  IMAD.MOV.U32 R20, RZ, RZ, -0x1 ;  /* 0xffffffffff147424 */ /* 0x000fe200078e00ff */
[----:B------:R-:W-:Y:S01]  /*6690*/  ISETP.LT.U32.AND P0, PT, R11, 0x7, P0 ;  /* 0x000000070b00780c */ /* 0x000fe20000701070 */
[----:B------:R-:W-:-:S02]  /*66a0*/  IMAD.MOV.U32 R21, RZ, RZ, -0x1 ;  /* 0xffffffffff157424 */ /* 0x000fc400078e00ff */
[----:B------:R-:W0:Y:S01]  /*66b0*/  @P1 S2R R7, SR_CgaCtaId ;  /* 0x0000000000071919 */ /* 0x000e220000008800 */
[----:B------:R-:W-:Y:S02]  /*66c0*/  SEL R4, RZ, 0x1, !P0 ;  /* 0x00000001ff047807 */ /* 0x000fe40004000000 */
[----:B------:R-:W-:Y:S02]  /*66d0*/  IADD3 R16, P0, R16, UR36, RZ ;  /* 0x0000002410107c10 */ /* 0x000fe4000ff1e0ff */
[----:B------:R-:W-:Y:S02]  /*66e0*/  @P1 MOV R6, 0x400 ;  /* 0x0000040000061802 */ /* 0x000fe40000000f00 */
[----:B------:R-:W-:Y:S02]  /*66f0*/  IADD3.X R17, R17, UR42, RZ, P0, !PT ;  /* 0x0000002a11117c10 */ /* 0x000fe400087fe4ff */
[----:B------:R-:W-:Y:S02]  /*6700*/  ISETP.GE.U32.AND P0, PT, R16, UR4, PT ;  /* 0x0000000410007c0c */ /* 0x000fe4000bf06070 */
[----:B------:R-:W-:-:S02]  /*6710*/  LOP3.LUT R3, R3, R4, RZ, 0x3c, !PT ;  /* 0x0000000403037212 */ /* 0x000fc400078e3cff */
[----:B------:R-:W-:Y:S02]  /*6720*/  ISETP.GE.U32.AND.EX P0, PT, R17, UR5, PT, P0 ;  /* 0x0000000511007c0c */ /* 0x000fe4000bf06100 */
[----:B------:R-:W-:Y:S02]  /*6730*/  PRMT R4, RZ, 0x7610, R4 ;  /* 0x00007610ff047816 */ /* 0x000fe40000000004 */
[----:B0-----:R-:W-:Y:S01]  /*6740*/  @P1 LEA R6, R7, R6, 0x18 ;  /* 0x0000000607061211 */ /* 0x001fe200078ec0ff */
[----:B------:R-:W-:-:S03]  /*6750*/  IMAD.IADD R7, R15, 0x1, -R5 ;  /* 0x000000010f077824 */ /* 0x000fc600078e0a05 */
[----:B------:R0:W-:Y:S02]  /*6760*/  @P1 SYNCS.ARRIVE.TRANS64.A1T0 RZ, [R6+URZ+0x88], RZ ;  /* 0x000088ff06ff19a7 */ /* 0x0001e4000810003f */
[----:B------:R-:W-:-:S04]  /*6770*/  LEA.HI R7, R7, R5, RZ, 0x1f ;  /* 0x0000000507077211 */ /* 0x000fc800078ff8ff */
[----:B------:R-:W-:Y:S01]  /*6780*/  SHF.R.U32.HI R8, RZ, 0x2, R7 ;  /* 0x00000002ff087819 */ /* 0x000fe20000011607 */
[----:B------:R-:W-:-:S03]  /*6790*/  IMAD.MOV.U32 R7, RZ, RZ, -0x1 ;  /* 0xffffffffff077424 */ /* 0x000fc600078e00ff */
[----:B------:R-:W-:Y:S01]  /*67a0*/  @P2 LOP3.LUT R3, R3, 0x1, R8, 0x78, !PT ;  /* 0x0000000103032812 */ /* 0x000fe200078e7808 */
[----:B------:R-:W-:Y:S01]  /*67b0*/  IMAD R8, R8, -0x7, R15 ;  /* 0xfffffff908087824 */ /* 0x000fe200078e020f */
[----:B0-----:R-:W-:Y:S06]  /*67c0*/  @P0 BRA `(.L_x_180) ;  /* 0x0000000400540947 */ /* 0x001fec0003800000 */
[----:B------:R-:W0:Y:S01]  /*67d0*/  S2R R15, SR_CTAID.X ;  /* 0x00000000000f7919 */ /* 0x000e220000002500 */
[----:B------:R-:W-:Y:S01]  /*67e0*/  ULDC.64 UR4, c[0x0][0x628] ;  /* 0x00018a0000047ab9 */ /* 0x000fe20000000a00 */
[----:B------:R-:W-:Y:S01]  /*67f0*/  ULDC UR7, c[0x0][0x630] ;  /* 0x00018c0000077ab9 */ /* 0x000fe20000000800 */
[----:B------:R-:W-:Y:S01]  /*6800*/  ISETP.NE.U32.AND P0, PT, RZ, UR4, PT ;  /* 0x00000004ff007c0c */ /* 0x000fe2000bf05070 */
[----:B------:R-:W1:Y:S01]  /*6810*/  S2R R20, SR_CTAID.Y ;  /* 0x0000000000147919 */ /* 0x000e620000002600 */
[----:B------:R-:W-:Y:S01]  /*6820*/  ULDC UR8, c[0x0][0x150] ;  /* 0x0000540000087ab9 */ /* 0x000fe20000000800 */
[----:B------:R-:W-:Y:S01]  /*6830*/  IMAD.MOV.U32 R4, RZ, RZ, R16 ;  /* 0x000000ffff047224 */ /* 0x000fe200078e0010 */
[----:B------:R-:W-:Y:S01]  /*6840*/  ISETP.NE.AND.EX P0, PT, RZ, UR5, PT, P0 ;  /* 0x00000005ff007c0c */ /* 0x000fe2000bf05300 */
[----:B------:R-:W-:Y:S01]  /*6850*/  IMAD.MOV.U32 R5, RZ, RZ, R17 ;  /* 0x000000ffff057224 */ /* 0x000fe200078e0011 */
[----:B0-----:R-:W-:-:S11]  /*6860*/  I2FP.F32.U32 R22, R15 ;  /* 0x0000000f00167245 */ /* 0x001fd60000201000 */
[----:B------:R-:W-:Y:S05]  /*6870*/  @!P0 BRA `(.L_x_181) ;  /* 0x0000000000288947 */ /* 0x000fea0003800000 */
[----:B------:R-:W-:Y:S02]  /*6880*/  ULDC UR6, c[0x0][0x634] ;  /* 0x00018d0000067ab9 */ /* 0x000fe40000000800 */
[----:B------:R-:W-:-:S05]  /*6890*/  IADD3 R5, P0, R16, UR6, RZ ;  /* 0x0000000610057c10 */ /* 0x000fca000ff1e0ff */
[----:B------:R-:W-:-:S04]  /*68a0*/  IMAD.X R21, RZ, RZ, R17, P0 ;  /* 0x000000ffff157224 */ /* 0x000fc800000e0611 */
[----:B------:R-:W-:-:S04]  /*68b0*/  IMAD.WIDE.U32 R6, R21, UR4, RZ ;  /* 0x0000000415067c25 */ /* 0x000fc8000f8e00ff */
[----:B------:R-:W-:-:S04]  /*68c0*/  IMAD.WIDE.U32 R6, P0, R5, UR5, R6 ;  /* 0x0000000505067c25 */ /* 0x000fc8000f800006 */
[----:B------:R-:W-:-:S04]  /*68d0*/  IMAD.WIDE.U32 R4, R5, UR4, RZ ;  /* 0x0000000405047c25 */ /* 0x000fc8000f8e00ff */
[----:B------:R-:W-:Y:S01]  /*68e0*/  IMAD.MOV.U32 R4, RZ, RZ, R7 ;  /* 0x000000ffff047224 */ /* 0x000fe200078e0007 */
[----:B------:R-:W-:Y:S01]  /*68f0*/  IADD3 RZ, P1, R5, R6, RZ ;  /* 0x0000000605ff7210 */ /* 0x000fe20007f3e0ff */
[----:B------:R-:W-:-:S04]  /*6900*/  IMAD.X R5, RZ, RZ, RZ, P0 ;  /* 0x000000ffff057224 */ /* 0x000fc800000e06ff */
[----:B------:R-:W-:-:S08]  /*6910*/  IMAD.WIDE.U32.X R4, R21, UR5, R4, P1 ;  /* 0x0000000515047c25 */ /* 0x000fd000088e0404 */
.L_x_181:
[--C-:B------:R-:W-:Y:S01]  /*6920*/  SHF.R.U64 R14, R4, UR7, R5.reuse ;  /* 0x00000007040e7c19 */ /* 0x100fe20008001205 */
[----:B------:R-:W-:Y:S01]  /*6930*/  FMUL R22, R22, UR8 ;  /* 0x0000000816167c20 */ /* 0x000fe20008400000 */
[----:B------:R-:W-:Y:S01]  /*6940*/  SHF.R.U32.HI R4, RZ, UR7, R5 ;  /* 0x00000007ff047c19 */ /* 0x000fe20008011605 */
[----:B------:R-:W0:Y:S01]  /*6950*/  LDC R6, c[0x0][0x144] ;  /* 0x00005100ff067b82 */ /* 0x000e220000000800 */
[----:B------:R-:W-:Y:S01]  /*6960*/  IADD3 R5, P0, RZ, -R14, RZ ;  /* 0x8000000eff057210 */ /* 0x000fe20007f1e0ff */
[----:B------:R-:W-:Y:S01]  /*6970*/  ULDC UR6, c[0x0][0x154] ;  /* 0x0000550000067ab9 */ /* 0x000fe20000000800 */
[----:B-1----:R-:W-:Y:S01]  /*6980*/  I2FP.F32.U32 R7, R20 ;  /* 0x0000001400077245 */ /* 0x002fe20000201000 */
[----:B------:R-:W1:Y:S01]  /*6990*/  F2I.U32.TRUNC.NTZ R22, R22 ;  /* 0x0000001600167305 */ /* 0x000e62000020f000 */
[----:B------:R-:W-:Y:S01]  /*69a0*/  ULDC.64 UR4, c[0x0][0x620] ;  /* 0x0001880000047ab9 */ /* 0x000fe20000000a00 */
[----:B------:R-:W-:Y:S01]  /*69b0*/  IMAD.X R4, RZ, RZ, ~R4, P0 ;  /* 0x000000ffff047224 */ /* 0x000fe200000e0e04 */
[----:B------:R-:W-:Y:S01]  /*69c0*/  ISETP.NE.AND P2, PT, R2, 0x1, PT ;  /* 0x000000010200780c */ /* 0x000fe20003f45270 */
[----:B------:R-:W-:Y:S01]  /*69d0*/  FMUL R23, R7, UR6 ;  /* 0x0000000607177c20 */ /* 0x000fe20008400000 */
[----:B------:R-:W2:Y:S01]  /*69e0*/  LDC R25, c[0x0][0x148] ;  /* 0x00005200ff197b82 */ /* 0x000ea20000000800 */
[----:B------:R-:W-:Y:S01]  /*69f0*/  IMAD R4, R4, UR4, RZ ;  /* 0x0000000404047c24 */ /* 0x000fe2000f8e02ff */
[----:B------:R-:W-:-:S02]  /*6a00*/  ULDC.64 UR6, c[0x0][0x640] ;  /* 0x0001900000067ab9 */ /* 0x000fc40000000a00 */
[----:B------:R-:W-:Y:S01]  /*6a10*/  ISETP.NE.U32.AND P0, PT, RZ, UR6, PT ;  /* 0x00000006ff007c0c */ /* 0x000fe2000bf05070 */
[----:B------:R-:W3:Y:S01]  /*6a20*/  F2I.U32.TRUNC.NTZ R23, R23 ;  /* 0x0000001700177305 */ /* 0x000ee2000020f000 */
[C---:B------:R-:W-:Y:S02]  /*6a30*/  IMAD R7, R5.reuse, UR5, R4 ;  /* 0x0000000505077c24 */ /* 0x040fe4000f8e0204 */
[----:B------:R-:W-:Y:S01]  /*6a40*/  IMAD.WIDE.U32 R4, R5, UR4, R16 ;  /* 0x0000000405047c25 */ /* 0x000fe2000f8e0010 */
[----:B------:R-:W-:Y:S01]  /*6a50*/  ULDC UR4, c[0x0][0x618] ;  /* 0x0001860000047ab9 */ /* 0x000fe20000000800 */
[----:B------:R-:W-:Y:S02]  /*6a60*/  ISETP.NE.AND.EX P0, PT, RZ, UR7, PT, P0 ;  /* 0x00000007ff007c0c */ /* 0x000fe4000bf05300 */
[----:B------:R-:W-:Y:S02]  /*6a70*/  IMAD.IADD R5, R5, 0x1, R7 ;  /* 0x0000000105057824 */ /* 0x000fe400078e0207 */
[----:B-1----:R-:W-:-:S03]  /*6a80*/  IMAD.MOV R22, RZ, RZ, -R22 ;  /* 0x000000ffff167224 */ /* 0x002fc600078e0a16 */
[----:B------:R-:W-:Y:S01]  /*6a90*/  SHF.R.U64 R21, R4, UR4, R5 ;  /* 0x0000000404157c19 */ /* 0x000fe20008001205 */
[----:B0-----:R-:W-:Y:S01]  /*6aa0*/  IMAD R15, R6, R22, R15 ;  /* 0x00000016060f7224 */ /* 0x001fe200078e020f */
[----:B------:R-:W-:Y:S01]  /*6ab0*/  SHF.R.U32.HI R4, RZ, UR4, R5 ;  /* 0x00000004ff047c19 */ /* 0x000fe20008011605 */
[----:B------:R-:W-:Y:S01]  /*6ac0*/  ULDC UR4, c[0x0][0x608] ;  /* 0x0001820000047ab9 */ /* 0x000fe20000000800 */
[----:B---3--:R-:W-:Y:S02]  /*6ad0*/  IMAD.MOV R6, RZ, RZ, -R23 ;  /* 0x000000ffff067224 */ /* 0x008fe400078e0a17 */
[--C-:B------:R-:W-:Y:S02]  /*6ae0*/  SHF.R.U64 R22, R21, UR4, R4.reuse ;  /* 0x0000000415167c19 */ /* 0x100fe40008001204 */
[----:B------:R-:W-:Y:S01]  /*6af0*/  SHF.R.U32.HI R5, RZ, UR4, R4 ;  /* 0x00000004ff057c19 */ /* 0x000fe20008011604 */
[----:B------:R-:W-:Y:S01]  /*6b00*/  ULDC UR4, c[0x0][0x658] ;  /* 0x0001960000047ab9 */ /* 0x000fe20000000800 */
[----:B--2---:R-:W-:-:S02]  /*6b10*/  @P2 IMAD R15, R25, R6, R20 ;  /* 0x00000006190f2224 */ /* 0x004fc400078e0214 */
[--C-:B------:R-:W-:Y:S02]  /*6b20*/  SHF.R.U64 R20, R22, UR4, R5.reuse ;  /* 0x0000000416147c19 */ /* 0x100fe40008001205 */
[----:B------:R-:W-:-:S03]  /*6b30*/  SHF.R.U32.HI R23, RZ, UR4, R5 ;  /* 0x00000004ff177c19 */ /* 0x000fc60008011605 */
[----:B------:R-:W-:Y:S02]  /*6b40*/  IMAD.MOV.U32 R6, RZ, RZ, R20 ;  /* 0x000000ffff067224 */ /* 0x000fe400078e0014 */
[----:B------:R-:W-:Y:S01]  /*6b50*/  IMAD.MOV.U32 R5, RZ, RZ, R23 ;  /* 0x000000ffff057224 */ /* 0x000fe200078e0017 */
[----:B------:R-:W-:Y:S06]  /*6b60*/  @!P0 BRA `(.L_x_182) ;  /* 0x00000000002c8947 */ /* 0x000fec0003800000 */
        /* <DEDUP_REMOVED lines=9> */
[----:B------:R-:W-:-:S04]  /*6c00*/  IMAD.WIDE.U32.X R4, R23, UR7, R4, P1 ;  /* 0x0000000717047c25 */ /* 0x000fc800088e0404 */
[----:B------:R-:W-:-:S07]  /*6c10*/  IMAD.MOV.U32 R6, RZ, RZ, R4 ;  /* 0x000000ffff067224 */ /* 0x000fce00078e0004 */
.L_x_182:
[----:B------:R-:W-:Y:S01]  /*6c20*/  ULDC UR4, c[0x0][0x648] ;  /* 0x0001920000047ab9 */ /* 0x000fe20000000800 */
[----:B------:R-:W-:Y:S01]  /*6c30*/  LOP3.LUT R4, R22, UR16, RZ, 0xc0, !PT ;  /* 0x0000001016047c12 */ /* 0x000fe2000f8ec0ff */
[----:B------:R-:W-:Y:S01]  /*6c40*/  ULDC UR5, c[0x0][0x610] ;  /* 0x0001840000057ab9 */ /* 0x000fe20000000800 */
[----:B------:R-:W-:Y:S01]  /*6c50*/  SHF.R.U64 R5, R6, UR4, R5 ;  /* 0x0000000406057c19 */ /* 0x000fe20008001205 */
[----:B------:R-:W-:Y:S01]  /*6c60*/  ULDC UR4, c[0x0][0x638] ;  /* 0x00018e0000047ab9 */ /* 0x000fe20000000800 */
[----:B------:R-:W-:-:S03]  /*6c70*/  LOP3.LUT R21, R21, UR15, RZ, 0xc0, !PT ;  /* 0x0000000f15157c12 */ /* 0x000fc6000f8ec0ff */
[----:B------:R-:W-:Y:S02]  /*6c80*/  IMAD.MOV R7, RZ, RZ, -R5 ;  /* 0x000000ffff077224 */ /* 0x000fe400078e0a05 */
[----:B------:R-:W-:Y:S02]  /*6c90*/  IMAD R4, R5, UR17, R4 ;  /* 0x0000001105047c24 */ /* 0x000fe4000f8e0204 */
[----:B------:R-:W-:Y:S01]  /*6ca0*/  IMAD R20, R7, UR4, R20 ;  /* 0x0000000407147c24 */ /* 0x000fe2000f8e0214 */
[----:B------:R-:W-:Y:S01]  /*6cb0*/  ULDC UR4, c[0x0][0x600] ;  /* 0x0001800000047ab9 */ /* 0x000fe20000000800 */
[----:B------:R-:W-:Y:S02]  /*6cc0*/  IMAD R15, R4, UR5, R15 ;  /* 0x00000005040f7c24 */ /* 0x000fe4000f8e020f */
[----:B------:R-:W-:Y:S02]  /*6cd0*/  IMAD R20, R20, UR4, R21 ;  /* 0x0000000414147c24 */ /* 0x000fe4000f8e0215 */
[----:B------:R-:W-:-:S02]  /*6ce0*/  IMAD.MOV.U32 R4, RZ, RZ, 0x1 ;  /* 0x00000001ff047424 */ /* 0x000fc400078e00ff */
[----:B------:R-:W-:Y:S01]  /*6cf0*/  IMAD.MOV.U32 R7, RZ, RZ, R14 ;  /* 0x000000ffff077224 */ /* 0x000fe200078e000e */
[----:B------:R-:W-:Y:S02]  /*6d00*/  SEL R21, R20, R15, !P2 ;  /* 0x0000000f14157207 */ /* 0x000fe40005000000 */
[----:B------:R-:W-:-:S07]  /*6d10*/  SEL R20, R15, R20, !P2 ;  /* 0x000000140f147207 */ /* 0x000fce0005000000 */
.L_x_180:
[----:B------:R-:W-:Y:S05]  /*6d20*/  BSYNC B1 ;  /* 0x0000000000017941 */ /* 0x000fea0003800000 */
.L_x_179:
[----:B------:R-:W-:-:S13]  /*6d30*/  LOP3.LUT P0, RZ, R4, 0xff, RZ, 0xc0, !PT ;  /* 0x000000ff04ff7812 */ /* 0x000fda000780c0ff */
[----:B------:R-:W-:Y:S05]  /*6d40*/  @P0 BRA `(.L_x_183) ;  /* 0xfffffff400380947 */ /* 0x000fea000383ffff */
[----:B------:R-:W-:Y:S05]  /*6d50*/  BSYNC B0 ;  /* 0x0000000000007941 */ /* 0x000fea0003800000 */
.L_x_172:
[----:B------:R-:W-:-:S03]  /*6d60*/  UMOV UR4, 0xffffffff ;  /* 0xffffffff00047882 */ /* 0x000fc60000000000 */
[----:B------:R-:W-:Y:S05]  /*6d70*/  BRA.DIV UR4, `(.L_x_184) ;  /* 0x0000000604807947 */ /* 0x000fea000b800000 */
[----:B------:R-:W-:-:S13]  /*6d80*/  ELECT P6, URZ, PT ;  /* 0x00000000003f782f */ /* 0x000fda00038c0000 */
.L_x_201:
[----:B------:R-:W-:Y:S04]  /*6d90*/  BSSY B0, `(.L_x_185) ;  /* 0x0000046000007945 */ /* 0x000fe80003800000 */
[----:B------:R-:W-:Y:S05]  /*6da0*/  @!P6 BRA `(.L_x_186) ;  /* 0x000000040010e947 */ /* 0x000fea0003800000 */
[----:B------:R-:W-:-:S04]  /*6db0*/  LOP3.LUT R18, R18, 0x2, RZ, 0xfc, !PT ;  /* 0x0000000212127812 */ /* 0x000fc800078efcff */
[----:B------:R-:W-:-:S13]  /*6dc0*/  ISETP.NE.AND P0, PT, R18, 0x3, PT ;  /* 0x000000031200780c */ /* 0x000fda0003f05270 */
[----:B------:R-:W-:Y:S05]  /*6dd0*/  @!P0 BRA `(.L_x_187) ;  /* 0x0000000000048947 */ /* 0x000fea0003800000 */
[----:B------:R-:W-:Y:S01]  /*6de0*/  BPT.TRAP 0x1 ;  /* 0x000000040000795c */ /* 0x000fe20000300000 */
.L_x_187:
[----:B------:R-:W0:Y:S01]  /*6df0*/  S2R R5, SR_CgaCtaId ;  /* 0x0000000000057919 */ /* 0x000e220000008800 */
[----:B------:R-:W-:Y:S02]  /*6e00*/  MOV R0, 0x400 ;  /* 0x0000040000007802 */ /* 0x000fe40000000f00 */
[----:B------:R-:W-:Y:S02]  /*6e10*/  SHF.L.U32 R2, R3, 0x1f, RZ ;  /* 0x0000001f03027819 */ /* 0x000fe400000006ff */
[----:B0-----:R-:W-:-:S05]  /*6e20*/  LEA R5, R5, R0, 0x18 ;  /* 0x0000000005057211 */ /* 0x001fca00078ec0ff */
[----:B------:R-:W-:-:S04]  /*6e30*/  VIADD R5, R5, 0x38 ;  /* 0x0000003805057836 */ /* 0x000fc80000000000 */
[C---:B------:R-:W-:Y:S02]  /*6e40*/  IMAD R7, R8.reuse, 0x8, R5 ;  /* 0x0000000808077824 */ /* 0x040fe400078e0205 */
[----:B------:R-:W-:Y:S02]  /*6e50*/  VIADD R8, R8, 0x1 ;  /* 0x0000000108087836 */ /* 0x000fe40000000000 */
[----:B------:R-:W0:Y:S03]  /*6e60*/  SYNCS.PHASECHK.TRANS64.TRYWAIT P0, [R7+URZ], R2 ;  /* 0x00000002070075a7 */ /* 0x000e26000800017f */
[----:B------:R-:W-:-:S04]  /*6e70*/  ISETP.NE.AND P1, PT, R8, 0x7, PT ;  /* 0x000000070800780c */ /* 0x000fc80003f25270 */
[----:B------:R-:W-:Y:S02]  /*6e80*/  SEL R0, RZ, 0x1, P1 ;  /* 0x00000001ff007807 */ /* 0x000fe40000800000 */
[----:B------:R-:W-:Y:S02]  /*6e90*/  SEL R8, R8, RZ, P1 ;  /* 0x000000ff08087207 */ /* 0x000fe40000800000 */
[----:B------:R-:W-:-:S03]  /*6ea0*/  LOP3.LUT R9, R3, R0, RZ, 0x3c, !PT ;  /* 0x0000000003097212 */ /* 0x000fc600078e3cff */
[----:B------:R-:W-:Y:S01]  /*6eb0*/  IMAD R6, R8, 0x8, R5 ;  /* 0x0000000808067824 */ /* 0x000fe200078e0205 */
[----:B------:R-:W-:Y:S01]  /*6ec0*/  SHF.L.U32 R3, R9, 0x1f, RZ ;  /* 0x0000001f09037819 */ /* 0x000fe200000006ff */
[----:B0-----:R-:W-:Y:S06]  /*6ed0*/  @!P0 BRA `(.L_x_188) ;  /* 0x0000000400488947 */ /* 0x001fec0003800000 */
.L_x_202:
[----:B------:R-:W1:Y:S01]  /*6ee0*/  SYNCS.PHASECHK.TRANS64.TRYWAIT P0, [R6+URZ], R3 ;  /* 0x00000003060075a7 */ /* 0x000e62000800017f */
[----:B------:R-:W-:-:S05]  /*6ef0*/  VIADD R0, R8, 0x1 ;  /* 0x0000000108007836 */ /* 0x000fca0000000000 */
[----:B------:R-:W-:-:S04]  /*6f00*/  ISETP.NE.AND P1, PT, R0, 0x7, PT ;  /* 0x000000070000780c */ /* 0x000fc80003f25270 */
[----:B0-----:R-:W-:Y:S02]  /*6f10*/  SEL R2, RZ, 0x1, P1 ;  /* 0x00000001ff027807 */ /* 0x001fe40000800000 */
[----:B------:R-:W-:Y:S02]  /*6f20*/  SEL R0, R0, RZ, P1 ;  /* 0x000000ff00007207 */ /* 0x000fe40000800000 */
[----:B------:R-:W-:-:S03]  /*6f30*/  LOP3.LUT R9, R9, R2, RZ, 0x3c, !PT ;  /* 0x0000000209097212 */ /* 0x000fc600078e3cff */
[----:B------:R-:W-:Y:S01]  /*6f40*/  IMAD R7, R0, 0x8, R5 ;  /* 0x0000000800077824 */ /* 0x000fe200078e0205 */
[----:B------:R-:W-:Y:S01]  /*6f50*/  SHF.L.U32 R4, R9, 0x1f, RZ ;  /* 0x0000001f09047819 */ /* 0x000fe200000006ff */
[----:B-1----:R-:W-:Y:S06]  /*6f60*/  @!P0 BRA `(.L_x_189) ;  /* 0x0000000400388947 */ /* 0x002fec0003800000 */
.L_x_203:
[----:B------:R-:W1:Y:S01]  /*6f70*/  SYNCS.PHASECHK.TRANS64.TRYWAIT P0, [R7+URZ], R4 ;  /* 0x00000004070075a7 */ /* 0x000e62000800017f */
[----:B------:R-:W-:-:S05]  /*6f80*/  VIADD R0, R0, 0x1 ;  /* 0x0000000100007836 */ /* 0x000fca0000000000 */
[----:B------:R-:W-:-:S04]  /*6f90*/  ISETP.NE.AND P1, PT, R0, 0x7, PT ;  /* 0x000000070000780c */ /* 0x000fc80003f25270 */
[----:B------:R-:W-:Y:S02]  /*6fa0*/  SEL R2, RZ, 0x1, P1 ;  /* 0x00000001ff027807 */ /* 0x000fe40000800000 */
[----:B------:R-:W-:Y:S02]  /*6fb0*/  SEL R0, R0, RZ, P1 ;  /* 0x000000ff00007207 */ /* 0x000fe40000800000 */
[----:B------:R-:W-:-:S03]  /*6fc0*/  LOP3.LUT R9, R9, R2, RZ, 0x3c, !PT ;  /* 0x0000000209097212 */ /* 0x000fc600078e3cff */
[----:B0-----:R-:W-:Y:S01]  /*6fd0*/  IMAD R6, R0, 0x8, R5 ;  /* 0x0000000800067824 */ /* 0x001fe200078e0205 */
[----:B------:R-:W-:Y:S01]  /*6fe0*/  SHF.L.U32 R3, R9, 0x1f, RZ ;  /* 0x0000001f09037819 */ /* 0x000fe200000006ff */
[----:B-1----:R-:W-:Y:S06]  /*6ff0*/  @!P0 BRA `(.L_x_190) ;  /* 0x0000000400288947 */ /* 0x002fec0003800000 */
.L_x_204:
        /* <DEDUP_REMOVED lines=9> */
.L_x_205:
        /* <DEDUP_REMOVED lines=9> */
.L_x_206:
[----:B------:R-:W1:Y:S01]  /*7120*/  SYNCS.PHASECHK.TRANS64.TRYWAIT P0, [R6+URZ], R3 ;  /* 0x00000003060075a7 */ /* 0x000e62000800017f */
[----:B------:R-:W-:-:S05]  /*7130*/  VIADD R0, R0, 0x1 ;  /* 0x0000000100007836 */ /* 0x000fca0000000000 */
[----:B------:R-:W-:-:S04]  /*7140*/  ISETP.NE.AND P1, PT, R0, 0x7, PT ;  /* 0x000000070000780c */ /* 0x000fc80003f25270 */
[----:B------:R-:W-:Y:S02]  /*7150*/  SEL R2, RZ, 0x1, P1 ;  /* 0x00000001ff027807 */ /* 0x000fe40000800000 */
[----:B------:R-:W-:Y:S02]  /*7160*/  SEL R0, R0, RZ, P1 ;  /* 0x000000ff00007207 */ /* 0x000fe40000800000 */
[----:B------:R-:W-:Y:S01]  /*7170*/  LOP3.LUT R2, R9, R2, RZ, 0x3c, !PT ;  /* 0x0000000209027212 */ /* 0x000fe200078e3cff */
[----:B-1----:R-:W-:Y:S06]  /*7180*/  @!P0 BRA `(.L_x_193) ;  /* 0x0000000400008947 */ /* 0x002fec0003800000 */
.L_x_207:
[----:B------:R-:W-:Y:S01]  /*7190*/  IMAD R5, R0, 0x8, R5 ;  /* 0x0000000800057824 */ /* 0x000fe200078e0205 */
[----:B------:R-:W-:-:S07]  /*71a0*/  SHF.L.U32 R0, R2, 0x1f, RZ ;  /* 0x0000001f02007819 */ /* 0x000fce00000006ff */
.L_x_194:
[----:B--2---:R2:W3:Y:S02]  /*71b0*/  SYNCS.PHASECHK.TRANS64.TRYWAIT P0, [R5+URZ], R0 ;  /* 0x00000000050075a7 */ /* 0x0044e4000800017f */
[----:B---3--:R-:W-:Y:S05]  /*71c0*/  @!P0 NANOSLEEP.SYNCS 0x989680 ;  /* 0x009896800000895d */ /* 0x008fea0003900000 */
[----:B------:R-:W3:Y:S02]  /*71d0*/  @!P0 SYNCS.PHASECHK.TRANS64 P0, [R5+URZ], R0 ;  /* 0x00000000050085a7 */ /* 0x000ee4000800007f */
[----:B---3--:R-:W-:Y:S05]  /*71e0*/  @!P0 BRA `(.L_x_194) ;  /* 0xfffffffc00f08947 */ /* 0x008fea000383ffff */
.L_x_186:
[----:B------:R-:W-:Y:S05]  /*71f0*/  BSYNC B0 ;  /* 0x0000000000007941 */ /* 0x000fea0003800000 */
.L_x_185:
[----:B------:R-:W-:Y:S05]  /*7200*/  EXIT ;  /* 0x000000000000794d */ /* 0x000fea0003800000 */
.L_x_21:
[----:B-1----:R1:W2:Y:S02]  /*7210*/  SYNCS.PHASECHK.TRANS64.TRYWAIT P1, [R3+URZ], R0 ;  /* 0x00000000030075a7 */ /* 0x0022a4000802017f */
[----:B--2---:R-:W-:Y:S05]  /*7220*/  @!P1 NANOSLEEP.SYNCS 0x989680 ;  /* 0x009896800000995d */ /* 0x004fea0003900000 */
[----:B------:R-:W2:Y:S02]  /*7230*/  @!P1 SYNCS.PHASECHK.TRANS64 P1, [R3+URZ], R0 ;  /* 0x00000000030095a7 */ /* 0x000ea4000802007f */
[----:B--2---:R-:W-:Y:S05]  /*7240*/  @!P1 BRA `(.L_x_21) ;  /* 0xfffffffc00f09947 */ /* 0x004fea000383ffff */
[----:B------:R-:W-:Y:S05]  /*7250*/  BRA `(.L_x_20) ;  /* 0xffffffa400647947 */ /* 0x000fea000383ffff */
.L_x_26:
[----:B-1----:R1:W2:Y:S02]  /*7260*/  SYNCS.PHASECHK.TRANS64.TRYWAIT P1, [R5+URZ], R4 ;  /* 0x00000004050075a7 */ /* 0x0022a4000802017f */
[----:B--2---:R-:W-:Y:S05]  /*7270*/  @!P1 NANOSLEEP.SYNCS 0x989680 ;  /* 0x009896800000995d */ /* 0x004fea0003900000 */
[----:B------:R-:W2:Y:S02]  /*7280*/  @!P1 SYNCS.PHASECHK.TRANS64 P1, [R5+URZ], R4 ;  /* 0x00000004050095a7 */ /* 0x000ea4000802007f */
[----:B--2---:R-:W-:Y:S05]  /*7290*/  @!P1 BRA `(.L_x_26) ;  /* 0xfffffffc00f09947 */ /* 0x004fea000383ffff */
[----:B------:R-:W-:Y:S05]  /*72a0*/  BRA `(.L_x_25) ;  /* 0xffffffa800407947 */ /* 0x000fea000383ffff */
.L_x_173:
[----:B------:R-:W-:Y:S01]  /*72b0*/  BSSY B1, `(.L_x_195) ;  /* 0x0000006000017945 */ /* 0x000fe20003800000 */
[----:B------:R-:W-:-:S07]  /*72c0*/  IMAD.MOV.U32 R15, RZ, RZ, -0x1 ;  /* 0xffffffffff0f7424 */ /* 0x000fce00078e00ff */
[----:B------:R-:W-:Y:S05]  /*72d0*/  WARPSYNC.COLLECTIVE R15, `(.L_x_196) ;  /* 0x000000000f0c7348 */ /* 0x000fea0003c00000 */
[----:B------:R-:W-:Y:S02]  /*72e0*/  ELECT P6, UR62, PT ;  /* 0x00000000003e782f */ /* 0x000fe400038c0000 */
[----:B------:R-:W-:Y:S01]  /*72f0*/  MOV R14, UR62 ;  /* 0x0000003e000e7c02 */ /* 0x000fe20008000f00 */
[----:B------:R-:W-:Y:S10]  /*7300*/  ENDCOLLECTIVE ;  /* 0x000000000000791b */ /* 0x000ff40003800000 */
.L_x_196:
[----:B------:R-:W-:Y:S05]  /*7310*/  BSYNC B1 ;  /* 0x0000000000017941 */ /* 0x000fea0003800000 */
.L_x_195:
[----:B------:R-:W-:Y:S05]  /*7320*/  BRA `(.L_x_197) ;  /* 0xffffffec00cc7947 */ /* 0x000fea000383ffff */
.L_x_176:
[----:B-1----:R1:W2:Y:S02]  /*7330*/  SYNCS.PHASECHK.TRANS64.TRYWAIT P0, [R23+URZ+0x38], R14 ;  /* 0x0000380e170075a7 */ /* 0x0022a4000800017f */
[----:B--2---:R-:W-:Y:S05]  /*7340*/  @!P0 NANOSLEEP.SYNCS 0x989680 ;  /* 0x009896800000895d */ /* 0x004fea0003900000 */
[----:B------:R-:W2:Y:S02]  /*7350*/  @!P0 SYNCS.PHASECHK.TRANS64 P0, [R23+URZ+0x38], R14 ;  /* 0x0000380e170085a7 */ /* 0x000ea4000800007f */
[----:B--2---:R-:W-:Y:S05]  /*7360*/  @!P0 BRA `(.L_x_176) ;  /* 0xfffffffc00f08947 */ /* 0x004fea000383ffff */
[----:B------:R-:W-:Y:S05]  /*7370*/  BRA `(.L_x_198) ;  /* 0xfffffff000047947 */ /* 0x000fea000383ffff */
.L_x_184:
[----:B------:R-:W-:Y:S01]  /*7380*/  BSSY B0, `(.L_x_199) ;  /* 0x0000006000007945 */ /* 0x000fe20003800000 */
[----:B------:R-:W-:-:S07]  /*7390*/  IMAD.MOV.U32 R15, RZ, RZ, -0x1 ;  /* 0xffffffffff0f7424 */ /* 0x000fce00078e00ff */
[----:B------:R-:W-:Y:S05]  /*73a0*/  WARPSYNC.COLLECTIVE R15, `(.L_x_200) ;  /* 0x000000000f0c7348 */ /* 0x000fea0003c00000 */
[----:B------:R-:W-:Y:S02]  /*73b0*/  ELECT P6, UR62, PT ;  /* 0x00000000003e782f */ /* 0x000fe400038c0000 */
[----:B------:R-:W-:Y:S01]  /*73c0*/  MOV R14, UR62 ;  /* 0x0000003e000e7c02 */ /* 0x000fe20008000f00 */
[----:B------:R-:W-:Y:S10]  /*73d0*/  ENDCOLLECTIVE ;  /* 0x000000000000791b */ /* 0x000ff40003800000 */
.L_x_200:
[----:B------:R-:W-:Y:S05]  /*73e0*/  BSYNC B0 ;  /* 0x0000000000007941 */ /* 0x000fea0003800000 */
.L_x_199:
[----:B------:R-:W-:Y:S05]  /*73f0*/  BRA `(.L_x_201) ;  /* 0xfffffff800647947 */ /* 0x000fea000383ffff */
.L_x_188:
[----:B0-----:R0:W1:Y:S02]  /*7400*/  SYNCS.PHASECHK.TRANS64.TRYWAIT P0, [R7+URZ], R2 ;  /* 0x00000002070075a7 */ /* 0x001064000800017f */
[----:B-1----:R-:W-:Y:S05]  /*7410*/  @!P0 NANOSLEEP.SYNCS 0x989680 ;  /* 0x009896800000895d */ /* 0x002fea0003900000 */
[----:B------:R-:W1:Y:S02]  /*7420*/  @!P0 SYNCS.PHASECHK.TRANS64 P0, [R7+URZ], R2 ;  /* 0x00000002070085a7 */ /* 0x000e64000800007f */
[----:B-1----:R-:W-:Y:S05]  /*7430*/  @!P0 BRA `(.L_x_188) ;  /* 0xfffffffc00f08947 */ /* 0x002fea000383ffff */
[----:B------:R-:W-:Y:S05]  /*7440*/  BRA `(.L_x_202) ;  /* 0xfffffff800a47947 */ /* 0x000fea000383ffff */
.L_x_189:
[----:B0-----:R0:W1:Y:S02]  /*7450*/  SYNCS.PHASECHK.TRANS64.TRYWAIT P0, [R6+URZ], R3 ;  /* 0x00000003060075a7 */ /* 0x001064000800017f */
[----:B-1----:R-:W-:Y:S05]  /*7460*/  @!P0 NANOSLEEP.SYNCS 0x989680 ;  /* 0x009896800000895d */ /* 0x002fea0003900000 */
[----:B------:R-:W1:Y:S02]  /*7470*/  @!P0 SYNCS.PHASECHK.TRANS64 P0, [R6+URZ], R3 ;  /* 0x00000003060085a7 */ /* 0x000e64000800007f */
[----:B-1----:R-:W-:Y:S05]  /*7480*/  @!P0 BRA `(.L_x_189) ;  /* 0xfffffffc00f08947 */ /* 0x002fea000383ffff */
[----:B------:R-:W-:Y:S05]  /*7490*/  BRA `(.L_x_203) ;  /* 0xfffffff800b47947 */ /* 0x000fea000383ffff */
.L_x_190:
[----:B0-----:R0:W1:Y:S02]  /*74a0*/  SYNCS.PHASECHK.TRANS64.TRYWAIT P0, [R7+URZ], R4 ;  /* 0x00000004070075a7 */ /* 0x001064000800017f */
[----:B-1----:R-:W-:Y:S05]  /*74b0*/  @!P0 NANOSLEEP.SYNCS 0x989680 ;  /* 0x009896800000895d */ /* 0x002fea0003900000 */
[----:B------:R-:W1:Y:S02]  /*74c0*/  @!P0 SYNCS.PHASECHK.TRANS64 P0, [R7+URZ], R4 ;  /* 0x00000004070085a7 */ /* 0x000e64000800007f */
[----:B-1----:R-:W-:Y:S05]  /*74d0*/  @!P0 BRA `(.L_x_190) ;  /* 0xfffffffc00f08947 */ /* 0x002fea000383ffff */
[----:B------:R-:W-:Y:S05]  /*74e0*/  BRA `(.L_x_204) ;  /* 0xfffffff800c47947 */ /* 0x000fea000383ffff */
.L_x_191:
[----:B0-----:R0:W1:Y:S02]  /*74f0*/  SYNCS.PHASECHK.TRANS64.TRYWAIT P0, [R6+URZ], R3 ;  /* 0x00000003060075a7 */ /* 0x001064000800017f */
[----:B-1----:R-:W-:Y:S05]  /*7500*/  @!P0 NANOSLEEP.SYNCS 0x989680 ;  /* 0x009896800000895d */ /* 0x002fea0003900000 */
[----:B------:R-:W1:Y:S02]  /*7510*/  @!P0 SYNCS.PHASECHK.TRANS64 P0, [R6+URZ], R3 ;  /* 0x00000003060085a7 */ /* 0x000e64000800007f */
[----:B-1----:R-:W-:Y:S05]  /*7520*/  @!P0 BRA `(.L_x_191) ;  /* 0xfffffffc00f08947 */ /* 0x002fea000383ffff */
[----:B------:R-:W-:Y:S05]  /*7530*/  BRA `(.L_x_205) ;  /* 0xfffffff800d47947 */ /* 0x000fea000383ffff */
.L_x_192:
[----:B0-----:R0:W1:Y:S02]  /*7540*/  SYNCS.PHASECHK.TRANS64.TRYWAIT P0, [R7+URZ], R4 ;  /* 0x00000004070075a7 */ /* 0x001064000800017f */
[----:B-1----:R-:W-:Y:S05]  /*7550*/  @!P0 NANOSLEEP.SYNCS 0x989680 ;  /* 0x009896800000895d */ /* 0x002fea0003900000 */
[----:B------:R-:W1:Y:S02]  /*7560*/  @!P0 SYNCS.PHASECHK.TRANS64 P0, [R7+URZ], R4 ;  /* 0x00000004070085a7 */ /* 0x000e64000800007f */
[----:B-1----:R-:W-:Y:S05]  /*7570*/  @!P0 BRA `(.L_x_192) ;  /* 0xfffffffc00f08947 */ /* 0x002fea000383ffff */
[----:B------:R-:W-:Y:S05]  /*7580*/  BRA `(.L_x_206) ;  /* 0xfffffff800e47947 */ /* 0x000fea000383ffff */
.L_x_193:
[----:B-1----:R1:W2:Y:S02]  /*7590*/  SYNCS.PHASECHK.TRANS64.TRYWAIT P0, [R6+URZ], R3 ;  /* 0x00000003060075a7 */ /* 0x0022a4000800017f */
[----:B--2---:R-:W-:Y:S05]  /*75a0*/  @!P0 NANOSLEEP.SYNCS 0x989680 ;  /* 0x009896800000895d */ /* 0x004fea0003900000 */
[----:B------:R-:W2:Y:S02]  /*75b0*/  @!P0 SYNCS.PHASECHK.TRANS64 P0, [R6+URZ], R3 ;  /* 0x00000003060085a7 */ /* 0x000ea4000800007f */
[----:B--2---:R-:W-:Y:S05]  /*75c0*/  @!P0 BRA `(.L_x_193) ;  /* 0xfffffffc00f08947 */ /* 0x004fea000383ffff */
[----:B------:R-:W-:Y:S05]  /*75d0*/  BRA `(.L_x_207) ;  /* 0xfffffff800ec7947 */ /* 0x000fea000383ffff */
.L_x_208:
[----:B------:R-:W-:-:S00]  /*75e0*/  BRA `(.L_x_208) ;  /* 0xfffffffc00fc7947 */ /* 0x000fc0000383ffff */
[----:B------:R-:W-:-:S00]  /*75f0*/  NOP ;  /* 0x0000000000007918 */ /* 0x000fc00000000000 */
        /* <DEDUP_REMOVED lines=8> */
.L_x_209:


//--------------------- .nv.global.init           --------------------------
	.section	.nv.global.init,"aw",@progbits
.nv.global.init:
	.type		$str$22,@object
	.size		$str$22,($str$23 - $str$22)
$str$22:
        /*0000*/ 	.byte	0x6b, 0x5f, 0x74, 0x69, 0x6c, 0x65, 0x5f, 0x63, 0x6f, 0x75, 0x6e, 0x74, 0x20, 0x3e, 0x3d, 0x20
        /*0010*/ 	.byte	0x31, 0x00
	.type		$str$23,@object
	.size		$str$23,(__unnamed_1 - $str$23)
$str$23:
        /*0012*/ 	.byte	0x2f, 0x74, 0x6d, 0x70, 0x2f, 0x63, 0x75, 0x74, 0x6c, 0x61, 0x73, 0x73, 0x5f, 0x73, 0x77, 0x65
        /*0022*/ 	.byte	0x65, 0x70, 0x5f, 0x73, 0x72, 0x63, 0x2f, 0x69, 0x6e, 0x63, 0x6c, 0x75, 0x64, 0x65, 0x2f, 0x63
        /*0032*/ 	.byte	0x75, 0x74, 0x6c, 0x61, 0x73, 0x73, 0x2f, 0x67, 0x65, 0x6d, 0x6d, 0x2f, 0x63, 0x6f, 0x6c, 0x6c
        /*0042*/ 	.byte	0x65, 0x63, 0x74, 0x69, 0x76, 0x65, 0x2f, 0x73, 0x6d, 0x39, 0x30, 0x5f, 0x6d, 0x6d, 0x61, 0x5f
        /*0052*/ 	.byte	0x74, 0x6d, 0x61, 0x5f, 0x67, 0x6d, 0x6d, 0x61, 0x5f, 0x73, 0x73, 0x5f, 0x77, 0x61, 0x72, 0x70
        /*0062*/ 	.byte	0x73, 0x70, 0x65, 0x63, 0x69, 0x61, 0x6c, 0x69, 0x7a, 0x65, 0x64, 0x2e, 0x68, 0x70, 0x70, 0x00
	.type		__unnamed_1,@object
	.size		__unnamed_1,(.L_0 - __unnamed_1)
__unnamed_1:
        /*0072*/ 	.byte	0x76, 0x6f, 0x69, 0x64, 0x20, 0x63, 0x75, 0x74, 0x6c, 0x61, 0x73, 0x73, 0x3a, 0x3a, 0x67, 0x65
        /* <DEDUP_REMOVED lines=172> */
        /*0b42*/ 	.byte	0x74, 0x65, 0x3a, 0x3a, 0x69, 0x64, 0x65, 0x6e, 0x74, 0x69, 0x74, 0x79, 0x5d, 0x00
.L_0:


//--------------------- .nv.shared._ZN7cutlass13device_kernelINS_4gemm6kernel13GemmUniversalIN4cute5tupleIJiiiiEEENS1_10collective13CollectiveMmaINS1_34MainloopSm90TmaGmmaWarpSpecializedILi7ENS5_IJNS4_1CILi2EEENSA_ILi1EEESC_EEENS1_35KernelTmaWarpSpecializedCooperativeEEENS5_IJNSA_ILi128EEESG_SG_EEEaNS5_IJlSC_lEEEaSI_NS4_8TiledMMAINS4_8MMA_AtomIJNS4_4SM904GMMA27MMA_64x128x32_S32S8S8_SS_TNEEEENS4_6LayoutISD_NS5_IJSC_NSA_ILi0EEESQ_EEEEENS5_IJNS4_10UnderscoreEST_ST_EEEEENS4_13SM90_TMA_LOADENS4_14ComposedLayoutINS4_7SwizzleILi3ELi4ELi3EEENS4_18smem_ptr_flag_bitsILi8EEENSP_INS5_IJNSA_ILi8EEESG_EEENS5_IJSG_SC_EEEEEEEvNS4_8identityENS4_23SM90_TMA_LOAD_MULTICASTES16_vS17_EENS_8epilogue10collective6detail29Sm90TmaWarpSpecializedAdapterINS1B_15DefaultEpilogueIaSI_SI_NS1A_6thread17LinearCombinationIaLi1EiiLNS1F_9ScaleType4KindE0ELNS_15FloatRoundStyleE2EaEENS1_15EpilogueDefaultEEEEEvvEEEEvNT_6ParamsE --------------------------
	.section	.nv.shared._ZN7cutlass13device_kernelINS_4gemm6kernel13GemmUniversalIN4cute5tupleIJiiiiEEENS1_10collective13CollectiveMmaINS1_34MainloopSm90TmaGmmaWarpSpecializedILi7ENS5_IJNS4_1CILi2EEENSA_ILi1EEESC_EEENS1_35KernelTmaWarpSpecializedCooperativeEEENS5_IJNSA_ILi128EEESG_SG_EEEaNS5_IJlSC_lEEEaSI_NS4_8TiledMMAINS4_8MMA_AtomIJNS4_4SM904GMMA27MMA_64x128x32_S32S8S8_SS_TNEEEENS4_6LayoutISD_NS5_IJSC_NSA_ILi0EEESQ_EEEEENS5_IJNS4_10UnderscoreEST_ST_EEEEENS4_13SM90_TMA_LOADENS4_14ComposedLayoutINS4_7SwizzleILi3ELi4ELi3EEENS4_18smem_ptr_flag_bitsILi8EEENSP_INS5_IJNSA_ILi8EEESG_EEENS5_IJSG_SC_EEEEEEEvNS4_8identityENS4_23SM90_TMA_LOAD_MULTICASTES16_vS17_EENS_8epilogue10collective6detail29Sm90TmaWarpSpecializedAdapterINS1B_15DefaultEpilogueIaSI_SI_NS1A_6thread17LinearCombinationIaLi1EiiLNS1F_9ScaleType4KindE0ELNS_15FloatRoundStyleE2EaEENS1_15EpilogueDefaultEEEEEvvEEEEvNT_6ParamsE,"aw",@nobits
	.sectionflags	@""
	.align	16
	.zero		1024


//--------------------- .nv.shared.reserved.0     --------------------------
	.section	.nv.shared.reserved.0,"aw",@nobits
	.weak		__nv_reservedSMEM_offset_0_alias
	.size		__nv_reservedSMEM_offset_0_alias, 0, 0
	.other		__nv_reservedSMEM_offset_0_alias,@"STO_CUDA_RESERVED_SHARED STV_DEFAULT"
__nv_reservedSMEM_offset_0_alias:
	.zero		0


//--------------------- .nv.global                --------------------------
	.section	.nv.global,"aw",@nobits
.nv.global:
	.type		_ZN40_INTERNAL_0379f7c6_4_k_cu_e442f02b_261604cute1_E,@object
	.size		_ZN40_INTERNAL_0379f7c6_4_k_cu_e442f02b_261604cute1_E,(_ZN40_INTERNAL_0379f7c6_4_k_cu_e442f02b_261604cuda3std3__45__cpo6cbeginE - _ZN40_INTERNAL_0379f7c6_4_k_cu_e442f02b_261604cute1_E)
_ZN40_INTERNAL_0379f7c6_4_k_cu_e442f02b_261604cute1_E:
	.zero		1
	.type		_ZN40_INTERNAL_0379f7c6_4_k_cu_e442f02b_261604cuda3std3__45__cpo6cbeginE,@object
	.size		_ZN40_INTERNAL_0379f7c6_4_k_cu_e442f02b_261604cuda3std3__45__cpo6cbeginE,(_ZN40_INTERNAL_0379f7c6_4_k_cu_e442f02b_261604cuda3std3__48in_placeE - _ZN40_INTERNAL_0379f7c6_4_k_cu_e442f02b_261604cuda3std3__45__cpo6cbeginE)
_ZN40_INTERNAL_0379f7c6_4_k_cu_e442f02b_261604cuda3std3__45__cpo6cbeginE:
	.zero		1
	.type		_ZN40_INTERNAL_0379f7c6_4_k_cu_e442f02b_261604cuda3std3__48in_placeE,@object
	.size		_ZN40_INTERNAL_0379f7c6_4_k_cu_e442f02b_261604cuda3std3__48in_placeE,(_ZN40_INTERNAL_0379f7c6_4_k_cu_e442f02b_261604cuda3std6ranges3__45__cpo9iter_moveE - _ZN40_INTERNAL_0379f7c6_4_k_cu_e442f02b_261604cuda3std3__48in_placeE)
_ZN40_INTERNAL_0379f7c6_4_k_cu_e442f02b_261604cuda3std3__48in_placeE:
	.zero		1
	.type		_ZN40_INTERNAL_0379f7c6_4_k_cu_e442f02b_261604cuda3std6ranges3__45__cpo9iter_moveE,@object
	.size		_ZN40_INTERNAL_0379f7c6_4_k_cu_e442f02b_261604cuda3std6ranges3__45__cpo9iter_moveE,(_ZN40_INTERNAL_0379f7c6_4_k_cu_e442f02b_261604cuda3std3__45__cpo5beginE - _ZN40_INTERNAL_0379f7c6_4_k_cu_e442f02b_261604cuda3std6ranges3__45__cpo9iter_moveE)
_ZN40_INTERNAL_0379f7c6_4_k_cu_e442f02b_261604cuda3std6ranges3__45__cpo9iter_moveE:
	.zero		1
	.type		_ZN40_INTERNAL_0379f7c6_4_k_cu_e442f02b_261604cuda3std3__45__cpo5beginE,@object
	.size		_ZN40_INTERNAL_0379f7c6_4_k_cu_e442f02b_261604cuda3std3__45__cpo5beginE,(_ZN40_INTERNAL_0379f7c6_4_k_cu_e442f02b_261604cuda3std3__442_GLOBAL__N__0379f7c6_4_k_cu_e442f02b_261606ignoreE - _ZN40_INTERNAL_0379f7c6_4_k_cu_e442f02b_261604cuda3std3__45__cpo5beginE)
_ZN40_INTERNAL_0379f7c6_4_k_cu_e442f02b_261604cuda3std3__45__cpo5beginE:
	.zero		1
	.type		_ZN40_INTERNAL_0379f7c6_4_k_cu_e442f02b_261604cuda3std3__442_GLOBAL__N__0379f7c6_4_k_cu_e442f02b_261606ignoreE,@object
	.size		_ZN40_INTERNAL_0379f7c6_4_k_cu_e442f02b_261604cuda3std3__442_GLOBAL__N__0379f7c6_4_k_cu_e442f02b_261606ignoreE,(_ZN40_INTERNAL_0379f7c6_4_k_cu_e442f02b_261604cute7productE - _ZN40_INTERNAL_0379f7c6_4_k_cu_e442f02b_261604cuda3std3__442_GLOBAL__N__0379f7c6_4_k_cu_e442f02b_261606ignoreE)
_ZN40_INTERNAL_0379f7c6_4_k_cu_e442f02b_261604cuda3std3__442_GLOBAL__N__0379f7c6_4_k_cu_e442f02b_261606ignoreE:
	.zero		1
	.type		_ZN40_INTERNAL_0379f7c6_4_k_cu_e442f02b_261604cute7productE,@object
	.size		_ZN40_INTERNAL_0379f7c6_4_k_cu_e442f02b_261604cute7productE,(_ZN40_INTERNAL_0379f7c6_4_k_cu_e442f02b_261604cuda3std3__45__cpo3endE - _ZN40_INTERNAL_0379f7c6_4_k_cu_e442f02b_261604cute7productE)
_ZN40_INTERNAL_0379f7c6_4_k_cu_e442f02b_261604cute7productE:
	.zero		1
	.type		_ZN40_INTERNAL_0379f7c6_4_k_cu_e442f02b_261604cuda3std3__45__cpo3endE,@object
	.size		_ZN40_INTERNAL_0379f7c6_4_k_cu_e442f02b_261604cuda3std3__45__cpo3endE,(_ZN40_INTERNAL_0379f7c6_4_k_cu_e442f02b_261604cuda3std3__419piecewise_constructE - _ZN40_INTERNAL_0379f7c6_4_k_cu_e442f02b_261604cuda3std3__45__cpo3endE)
_ZN40_INTERNAL_0379f7c6_4_k_cu_e442f02b_261604cuda3std3__45__cpo3endE:
	.zero		1
	.type		_ZN40_INTERNAL_0379f7c6_4_k_cu_e442f02b_261604cuda3std3__419piecewise_constructE,@object
	.size		_ZN40_INTERNAL_0379f7c6_4_k_cu_e442f02b_261604cuda3std3__419piecewise_constructE,(_ZN40_INTERNAL_0379f7c6_4_k_cu_e442f02b_261604cuda3std3__45__cpo4cendE - _ZN40_INTERNAL_0379f7c6_4_k_cu_e442f02b_261604cuda3std3__419piecewise_constructE)
_ZN40_INTERNAL_0379f7c6_4_k_cu_e442f02b_261604cuda3std3__419piecewise_constructE:
	.zero		1
	.type		_ZN40_INTERNAL_0379f7c6_4_k_cu_e442f02b_261604cuda3std3__45__cpo4cendE,@object
	.size		_ZN40_INTERNAL_0379f7c6_4_k_cu_e442f02b_261604cuda3std3__45__cpo4cendE,(_ZN40_INTERNAL_0379f7c6_4_k_cu_e442f02b_261604cuda3std6ranges3__45__cpo4swapE - _ZN40_INTERNAL_0379f7c6_4_k_cu_e442f02b_261604cuda3std3__45__cpo4cendE)
_ZN40_INTERNAL_0379f7c6_4_k_cu_e442f02b_261604cuda3std3__45__cpo4cendE:
	.zero		1
	.type		_ZN40_INTERNAL_0379f7c6_4_k_cu_e442f02b_261604cuda3std6ranges3__45__cpo4swapE,@object
	.size		_ZN40_INTERNAL_0379f7c6_4_k_cu_e442f02b_261604cuda3std6ranges3__45__cpo4swapE,(.L_8 - _ZN40_INTERNAL_0379f7c6_4_k_cu_e442f02b_261604cuda3std6ranges3__45__cpo4swapE)
_ZN40_INTERNAL_0379f7c6_4_k_cu_e442f02b_261604cuda3std6ranges3__45__cpo4swapE:
	.zero		1
.L_8:


//--------------------- .nv.constant0._ZN7cutlass13device_kernelINS_4gemm6kernel13GemmUniversalIN4cute5tupleIJiiiiEEENS1_10collective13CollectiveMmaINS1_34MainloopSm90TmaGmmaWarpSpecializedILi7ENS5_IJNS4_1CILi2EEENSA_ILi1EEESC_EEENS1_35KernelTmaWarpSpecializedCooperativeEEENS5_IJNSA_ILi128EEESG_SG_EEEaNS5_IJlSC_lEEEaSI_NS4_8TiledMMAINS4_8MMA_AtomIJNS4_4SM904GMMA27MMA_64x128x32_S32S8S8_SS_TNEEEENS4_6LayoutISD_NS5_IJSC_NSA_ILi0EEESQ_EEEEENS5_IJNS4_10UnderscoreEST_ST_EEEEENS4_13SM90_TMA_LOADENS4_14ComposedLayoutINS4_7SwizzleILi3ELi4ELi3EEENS4_18smem_ptr_flag_bitsILi8EEENSP_INS5_IJNSA_ILi8EEESG_EEENS5_IJSG_SC_EEEEEEEvNS4_8identityENS4_23SM90_TMA_LOAD_MULTICASTES16_vS17_EENS_8epilogue10collective6detail29Sm90TmaWarpSpecializedAdapterINS1B_15DefaultEpilogueIaSI_SI_NS1A_6thread17LinearCombinationIaLi1EiiLNS1F_9ScaleType4KindE0ELNS_15FloatRoundStyleE2EaEENS1_15EpilogueDefaultEEEEEvvEEEEvNT_6ParamsE --------------------------
	.section	.nv.constant0._ZN7cutlass13device_kernelINS_4gemm6kernel13GemmUniversalIN4cute5tupleIJiiiiEEENS1_10collective13CollectiveMmaINS1_34MainloopSm90TmaGmmaWarpSpecializedILi7ENS5_IJNS4_1CILi2EEENSA_ILi1EEESC_EEENS1_35KernelTmaWarpSpecializedCooperativeEEENS5_IJNSA_ILi128EEESG_SG_EEEaNS5_IJlSC_lEEEaSI_NS4_8TiledMMAINS4_8MMA_AtomIJNS4_4SM904GMMA27MMA_64x128x32_S32S8S8_SS_TNEEEENS4_6LayoutISD_NS5_IJSC_NSA_ILi0EEESQ_EEEEENS5_IJNS4_10UnderscoreEST_ST_EEEEENS4_13SM90_TMA_LOADENS4_14ComposedLayoutINS4_7SwizzleILi3ELi4ELi3EEENS4_18smem_ptr_flag_bitsILi8EEENSP_INS5_IJNSA_ILi8EEESG_EEENS5_IJSG_SC_EEEEEEEvNS4_8identityENS4_23SM90_TMA_LOAD_MULTICASTES16_vS17_EENS_8epilogue10collective6detail29Sm90TmaWarpSpecializedAdapterINS1B_15DefaultEpilogueIaSI_SI_NS1A_6thread17LinearCombinationIaLi1EiiLNS1F_9ScaleType4KindE0ELNS_15FloatRoundStyleE2EaEENS1_15EpilogueDefaultEEEEEvvEEEEvNT_6ParamsE,"a",@progbits
	.sectionflags	@""
	.align	4
.nv.constant0._ZN7cutlass13device_kernelINS_4gemm6kernel13GemmUniversalIN4cute5tupleIJiiiiEEENS1_10collective13CollectiveMmaINS1_34MainloopSm90TmaGmmaWarpSpecializedILi7ENS5_IJNS4_1CILi2EEENSA_ILi1EEESC_EEENS1_35KernelTmaWarpSpecializedCooperativeEEENS5_IJNSA_ILi128EEESG_SG_EEEaNS5_IJlSC_lEEEaSI_NS4_8TiledMMAINS4_8MMA_AtomIJNS4_4SM904GMMA27MMA_64x128x32_S32S8S8_SS_TNEEEENS4_6LayoutISD_NS5_IJSC_NSA_ILi0EEESQ_EEEEENS5_IJNS4_10UnderscoreEST_ST_EEEEENS4_13SM90_TMA_LOADENS4_14ComposedLayoutINS4_7SwizzleILi3ELi4ELi3EEENS4_18smem_ptr_flag_bitsILi8EEENSP_INS5_IJNSA_ILi8EEESG_EEENS5_IJSG_SC_EEEEEEEvNS4_8identityENS4_23SM90_TMA_LOAD_MULTICASTES16_vS17_EENS_8epilogue10collective6detail29Sm90TmaWarpSpecializedAdapterINS1B_15DefaultEpilogueIaSI_SI_NS1A_6thread17LinearCombinationIaLi1EiiLNS1F_9ScaleType4KindE0ELNS_15FloatRoundStyleE2EaEENS1_15EpilogueDefaultEEEEEvvEEEEvNT_6ParamsE:
	.zero		1664


//--------------------- SYMBOLS --------------------------

	.type		.nv.reservedSmem.offset0,@object
	.size		.nv.reservedSmem.offset0,0x4
	.type		__assertfail,@function
